	.target	sm_100a

	.elftype	@"ET_EXEC"


//--------------------- .note.nv.tkinfo           --------------------------
	.section	.note.nv.tkinfo,"",@"SHT_NOTE"
	.sectionflags	@"SHF_NOTE_NV_TKINFO"
	.tkinfo
        /*0018*/ 	.word	0x00000081
        /*0030*/ 	.string	""
        /*0030*/ 	.string	"ptxas-blackwell"
        /*0030*/ 	.string	"Cuda compilation tools, release 12.9, V12.9.86"
        /*0030*/ 	.string	"Build cuda_12.9.r12.9/compiler.36037853_0"
        /*0030*/ 	.string	"-v  -suppress-debug-info  -lineinfo  -arch sm_100a "



//--------------------- .note.nv.cuver            --------------------------
	.section	.note.nv.cuver,"",@"SHT_NOTE"
	.sectionflags	@"SHF_NOTE_NV_CUVER"
        /*0018*/ 	.short	0x0001
        /*001a*/ 	.short	0x0064
        /*001c*/ 	.short	0x0001
        /*001e*/ 	.short	0x0000
        /*0020*/ 	.short	0x0001
        /*0022*/ 	.short	0x0000


//--------------------- .nv.info                  --------------------------
	.section	.nv.info,"",@"SHT_CUDA_INFO"
	.align	4


	//----- nvinfo : EIATTR_REGCOUNT
	.align		4
        /*0000*/ 	.byte	0x04, 0x2f
        /*0002*/ 	.short	(.L_4 - .L_3)
	.align		4
.L_3:
        /*0004*/ 	.word	index@(gluon_tcgen05)
        /*0008*/ 	.word	0x00000047


	//----- nvinfo : EIATTR_FRAME_SIZE
	.align		4
.L_4:
        /*000c*/ 	.byte	0x04, 0x11
        /*000e*/ 	.short	(.L_6 - .L_5)
	.align		4
.L_5:
        /*0010*/ 	.word	index@($__internal_2_$__cuda_sm10x_tcgen05_guardrail_trap_unallocated_columns_being_dealloced)
        /*0014*/ 	.word	0x00000000


	//----- nvinfo : EIATTR_FRAME_SIZE
	.align		4
.L_6:
        /*0018*/ 	.byte	0x04, 0x11
        /*001a*/ 	.short	(.L_8 - .L_7)
	.align		4
.L_7:
        /*001c*/ 	.word	index@($__internal_1_$__cuda_sm10x_tcgen05_guardrail_trap_phase_invalid_during_alloc)
        /*0020*/ 	.word	0x00000000


	//----- nvinfo : EIATTR_FRAME_SIZE
	.align		4
.L_8:
        /*0024*/ 	.byte	0x04, 0x11
        /*0026*/ 	.short	(.L_10 - .L_9)
	.align		4
.L_9:
        /*0028*/ 	.word	index@($__internal_0_$__cuda_sm10x_tcgen05_guardrail_trap_col_being_dealloced_not_returned_by_alloc)
        /*002c*/ 	.word	0x00000000


	//----- nvinfo : EIATTR_FRAME_SIZE
	.align		4
.L_10:
        /*0030*/ 	.byte	0x04, 0x11
        /*0032*/ 	.short	(.L_12 - .L_11)
	.align		4
.L_11:
        /*0034*/ 	.word	index@(gluon_tcgen05)
        /*0038*/ 	.word	0x00000000


	//----- nvinfo : EIATTR_MIN_STACK_SIZE
	.align		4
.L_12:
        /*003c*/ 	.byte	0x04, 0x12
        /*003e*/ 	.short	(.L_14 - .L_13)
	.align		4
.L_13:
        /*0040*/ 	.word	index@(gluon_tcgen05)
        /*0044*/ 	.word	0x00000000
.L_14:


//--------------------- .nv.info.gluon_tcgen05    --------------------------
	.section	.nv.info.gluon_tcgen05,"",@"SHT_CUDA_INFO"
	.sectionflags	@""
	.align	4


	//----- nvinfo : EIATTR_CUDA_API_VERSION
	.align		4
        /*0000*/ 	.byte	0x04, 0x37
        /*0002*/ 	.short	(.L_16 - .L_15)
.L_15:
        /*0004*/ 	.word	0x00000081


	//----- nvinfo : EIATTR_KPARAM_INFO
	.align		4
.L_16:
        /*0008*/ 	.byte	0x04, 0x17
        /*000a*/ 	.short	(.L_18 - .L_17)
.L_17:
        /*000c*/ 	.word	0x00000000
        /*0010*/ 	.short	0x000a
        /*0012*/ 	.short	0x0048
        /*0014*/ 	.byte	0x00, 0xf4, 0x21, 0x00


	//----- nvinfo : EIATTR_KPARAM_INFO
	.align		4
.L_18:
        /*0018*/ 	.byte	0x04, 0x17
        /*001a*/ 	.short	(.L_20 - .L_19)
.L_19:
        /*001c*/ 	.word	0x00000000
        /*0020*/ 	.short	0x0009
        /*0022*/ 	.short	0x0040
        /*0024*/ 	.byte	0x00, 0xf4, 0x21, 0x00


	//----- nvinfo : EIATTR_KPARAM_INFO
	.align		4
.L_20:
        /*0028*/ 	.byte	0x04, 0x17
        /*002a*/ 	.short	(.L_22 - .L_21)
.L_21:
        /*002c*/ 	.word	0x00000000
        /*0030*/ 	.short	0x0008
        /*0032*/ 	.short	0x0038
        /*0034*/ 	.byte	0x00, 0xf0, 0x21, 0x00


	//----- nvinfo : EIATTR_KPARAM_INFO
	.align		4
.L_22:
        /*0038*/ 	.byte	0x04, 0x17
        /*003a*/ 	.short	(.L_24 - .L_23)
.L_23:
        /*003c*/ 	.word	0x00000000
        /*0040*/ 	.short	0x0007
        /*0042*/ 	.short	0x0030
        /*0044*/ 	.byte	0x00, 0xf0, 0x21, 0x00


	//----- nvinfo : EIATTR_KPARAM_INFO
	.align		4
.L_24:
        /*0048*/ 	.byte	0x04, 0x17
        /*004a*/ 	.short	(.L_26 - .L_25)
.L_25:
        /*004c*/ 	.word	0x00000000
        /*0050*/ 	.short	0x0006
        /*0052*/ 	.short	0x0028
        /*0054*/ 	.byte	0x00, 0xf0, 0x21, 0x00


	//----- nvinfo : EIATTR_KPARAM_INFO
	.align		4
.L_26:
        /*0058*/ 	.byte	0x04, 0x17
        /*005a*/ 	.short	(.L_28 - .L_27)
.L_27:
        /*005c*/ 	.word	0x00000000
        /*0060*/ 	.short	0x0005
        /*0062*/ 	.short	0x0020
        /*0064*/ 	.byte	0x00, 0xf0, 0x11, 0x00


	//----- nvinfo : EIATTR_KPARAM_INFO
	.align		4
.L_28:
        /*0068*/ 	.byte	0x04, 0x17
        /*006a*/ 	.short	(.L_30 - .L_29)
.L_29:
        /*006c*/ 	.word	0x00000000
        /*0070*/ 	.short	0x0004
        /*0072*/ 	.short	0x001c
        /*0074*/ 	.byte	0x00, 0xf0, 0x11, 0x00


	//----- nvinfo : EIATTR_KPARAM_INFO
	.align		4
.L_30:
        /*0078*/ 	.byte	0x04, 0x17
        /*007a*/ 	.short	(.L_32 - .L_31)
.L_31:
        /*007c*/ 	.word	0x00000000
        /*0080*/ 	.short	0x0003
        /*0082*/ 	.short	0x0018
        /*0084*/ 	.byte	0x00, 0xf0, 0x11, 0x00


	//----- nvinfo : EIATTR_KPARAM_INFO
	.align		4
.L_32:
        /*0088*/ 	.byte	0x04, 0x17
        /*008a*/ 	.short	(.L_34 - .L_33)
.L_33:
        /*008c*/ 	.word	0x00000000
        /*0090*/ 	.short	0x0002
        /*0092*/ 	.short	0x0010
        /*0094*/ 	.byte	0x00, 0xf4, 0x21, 0x00


	//----- nvinfo : EIATTR_KPARAM_INFO
	.align		4
.L_34:
        /*0098*/ 	.byte	0x04, 0x17
        /*009a*/ 	.short	(.L_36 - .L_35)
.L_35:
        /*009c*/ 	.word	0x00000000
        /*00a0*/ 	.short	0x0001
        /*00a2*/ 	.short	0x0008
        /*00a4*/ 	.byte	0x00, 0xf4, 0x21, 0x00


	//----- nvinfo : EIATTR_KPARAM_INFO
	.align		4
.L_36:
        /*00a8*/ 	.byte	0x04, 0x17
        /*00aa*/ 	.short	(.L_38 - .L_37)
.L_37:
        /*00ac*/ 	.word	0x00000000
        /*00b0*/ 	.short	0x0000
        /*00b2*/ 	.short	0x0000
        /*00b4*/ 	.byte	0x00, 0xf4, 0x21, 0x00


	//----- nvinfo : EIATTR_AT_ENTRY_FRAGMENTS
	.align		4
.L_38:
        /*00b8*/ 	.byte	0x04, 0x4f
        /*00ba*/ 	.short	(.L_40 - .L_39)


	//   ....[0]....
.L_39:
        /*00bc*/ 	.word	0x00000004


	//----- nvinfo : EIATTR_RESERVED_SMEM_USED
	.align		4
.L_40:
        /*00c0*/ 	.byte	0x01, 0x41
	.zero		2


	//----- nvinfo : EIATTR_SPARSE_MMA_MASK
	.align		4
        /*00c4*/ 	.byte	0x03, 0x50
        /*00c6*/ 	.short	0x0000


	//----- nvinfo : EIATTR_TCGEN05_1CTA_USED
	.align		4
        /*00c8*/ 	.byte	0x01, 0x51
	.zero		2


	//----- nvinfo : EIATTR_MAXREG_COUNT
	.align		4
        /*00cc*/ 	.byte	0x03, 0x1b
        /*00ce*/ 	.short	0x00ff


	//----- nvinfo : EIATTR_NUM_BARRIERS
	.align		4
        /*00d0*/ 	.byte	0x02, 0x4c
        /*00d2*/ 	.byte	0x01
	.zero		1


	//----- nvinfo : EIATTR_INT_WARP_WIDE_INSTR_OFFSETS
	.align		4
        /*00d4*/ 	.byte	0x04, 0x31
        /*00d6*/ 	.short	(.L_42 - .L_41)


	//   ....[0]....
.L_41:
        /*00d8*/ 	.word	0x00001750


	//   ....[1]....
        /*00dc*/ 	.word	0x00001770


	//   ....[2]....
        /*00e0*/ 	.word	0x000017f0


	//   ....[3]....
        /*00e4*/ 	.word	0x00001bc0


	//   ....[4]....
        /*00e8*/ 	.word	0x00001bd0


	//   ....[5]....
        /*00ec*/ 	.word	0x00001be0


	//   ....[6]....
        /*00f0*/ 	.word	0x00001bf0


	//   ....[7]....
        /*00f4*/ 	.word	0x00001f10


	//   ....[8]....
        /*00f8*/ 	.word	0x00001f20


	//   ....[9]....
        /*00fc*/ 	.word	0x00002090


	//   ....[10]....
        /*0100*/ 	.word	0x000020e0


	//   ....[11]....
        /*0104*/ 	.word	0x000020f0


	//   ....[12]....
        /*0108*/ 	.word	0x00002120


	//   ....[13]....
        /*010c*/ 	.word	0x00002410


	//   ....[14]....
        /*0110*/ 	.word	0x00002420


	//   ....[15]....
        /*0114*/ 	.word	0x000027b0


	//   ....[16]....
        /*0118*/ 	.word	0x000027c0


	//   ....[17]....
        /*011c*/ 	.word	0x00002cb0


	//   ....[18]....
        /*0120*/ 	.word	0x00002d00


	//----- nvinfo : EIATTR_COOP_GROUP_MASK_REGIDS
	.align		4
.L_42:
        /*0124*/ 	.byte	0x04, 0x29
        /*0126*/ 	.short	(.L_44 - .L_43)


	//   ....[0]....
.L_43:
        /*0128*/ 	.word	0xffffffff


	//   ....[1]....
        /*012c*/ 	.word	0xffffffff


	//   ....[2]....
        /*0130*/ 	.word	0xffffffff


	//   ....[3]....
        /*0134*/ 	.word	0xffffffff


	//   ....[4]....
        /*0138*/ 	.word	0xffffffff


	//   ....[5]....
        /*013c*/ 	.word	0xffffffff


	//   ....[6]....
        /*0140*/ 	.word	0xffffffff


	//   ....[7]....
        /*0144*/ 	.word	0xffffffff


	//   ....[8]....
        /*0148*/ 	.word	0xffffffff


	//   ....[9]....
        /*014c*/ 	.word	0xffffffff


	//----- nvinfo : EIATTR_COOP_GROUP_INSTR_OFFSETS
	.align		4
.L_44:
        /*0150*/ 	.byte	0x04, 0x28
        /*0152*/ 	.short	(.L_46 - .L_45)


	//   ....[0]....
.L_45:
        /*0154*/ 	.word	0x00000050


	//   ....[1]....
        /*0158*/ 	.word	0x00000310


	//   ....[2]....
        /*015c*/ 	.word	0x00000500


	//   ....[3]....
        /*0160*/ 	.word	0x000009a0


	//   ....[4]....
        /*0164*/ 	.word	0x00000ae0


	//   ....[5]....
        /*0168*/ 	.word	0x00000fe0


	//   ....[6]....
        /*016c*/ 	.word	0x00001120


	//   ....[7]....
        /*0170*/ 	.word	0x00001610


	//   ....[8]....
        /*0174*/ 	.word	0x00002b40


	//   ....[9]....
        /*0178*/ 	.word	0x00002db0


	//----- nvinfo : EIATTR_VRC_CTA_INIT_COUNT
	.align		4
.L_46:
        /*017c*/ 	.byte	0x02, 0x4a
        /*017e*/ 	.byte	0x80
	.zero		1


	//----- nvinfo : EIATTR_MBARRIER_INSTR_OFFSETS
	.align		4
        /*0180*/ 	.byte	0x04, 0x39
        /*0182*/ 	.short	(.L_48 - .L_47)


	//   ....[0]....
.L_47:
        /*0184*/ 	.word	0x00001810
        /*0188*/ 	.word	0x000000ff
        /*018c*/ 	.word	0x00020000
        /*0190*/ 	.short	0x0100
        /*0192*/ 	.byte	0x08
	.zero		1


	//   ....[1]....
        /*0194*/ 	.word	0x00001820
        /*0198*/ 	.word	0x000000ff
        /*019c*/ 	.word	0x00020020
        /*01a0*/ 	.short	0x0100
        /*01a2*/ 	.byte	0x08
	.zero		1


	//   ....[2]....
        /*01a4*/ 	.word	0x000018d0
        /*01a8*/ 	.word	0x000000ff
        /*01ac*/ 	.word	0x00020008
        /*01b0*/ 	.short	0x0100
        /*01b2*/ 	.byte	0x08
	.zero		1


	//   ....[3]....
        /*01b4*/ 	.word	0x000018e0
        /*01b8*/ 	.word	0x000000ff
        /*01bc*/ 	.word	0x00020028
        /*01c0*/ 	.short	0x0100
        /*01c2*/ 	.byte	0x08
	.zero		1


	//   ....[4]....
        /*01c4*/ 	.word	0x000019c0
        /*01c8*/ 	.word	0x000000ff
        /*01cc*/ 	.word	0x00020010
        /*01d0*/ 	.short	0x0100
        /*01d2*/ 	.byte	0x08
	.zero		1


	//   ....[5]....
        /*01d4*/ 	.word	0x000019d0
        /*01d8*/ 	.word	0x000000ff
        /*01dc*/ 	.word	0x00020030
        /*01e0*/ 	.short	0x0100
        /*01e2*/ 	.byte	0x08
	.zero		1


	//   ....[6]....
        /*01e4*/ 	.word	0x00001ae0
        /*01e8*/ 	.word	0x000000ff
        /*01ec*/ 	.word	0x00020018
        /*01f0*/ 	.short	0x0100
        /*01f2*/ 	.byte	0x08
	.zero		1


	//   ....[7]....
        /*01f4*/ 	.word	0x00001af0
        /*01f8*/ 	.word	0x000000ff
        /*01fc*/ 	.word	0x00020038
        /*0200*/ 	.short	0x0100
        /*0202*/ 	.byte	0x08
	.zero		1


	//   ....[8]....
        /*0204*/ 	.word	0x00001cd0
        /*0208*/ 	.word	0x000000ff
        /*020c*/ 	.word	0x00020000
        /*0210*/ 	.short	0x010a
        /*0212*/ 	.byte	0x08
	.zero		1


	//   ....[9]....
        /*0214*/ 	.word	0x00001f70
        /*0218*/ 	.word	0x000000ff
        /*021c*/ 	.word	0x00020020
        /*0220*/ 	.short	0x010a
        /*0222*/ 	.byte	0x08
	.zero		1


	//   ....[10]....
        /*0224*/ 	.word	0x00002190
        /*0228*/ 	.word	0x000000ff
        /*022c*/ 	.word	0x00020000
        /*0230*/ 	.short	0x010a
        /*0232*/ 	.byte	0x1c
	.zero		1


	//   ....[11]....
        /*0234*/ 	.word	0x00002460
        /*0238*/ 	.word	0x000000ff
        /*023c*/ 	.word	0x00020020
        /*0240*/ 	.short	0x010a
        /*0242*/ 	.byte	0x1c
	.zero		1


	//   ....[12]....
        /*0244*/ 	.word	0x00002530
        /*0248*/ 	.word	0x000000ff
        /*024c*/ 	.word	0x00020000
        /*0250*/ 	.short	0x0108
        /*0252*/ 	.byte	0x08
	.zero		1


	//   ....[13]....
        /*0254*/ 	.word	0x00002540
        /*0258*/ 	.word	0x000000ff
        /*025c*/ 	.word	0x00020020
        /*0260*/ 	.short	0x0108
        /*0262*/ 	.byte	0x08
	.zero		1


	//   ....[14]....
        /*0264*/ 	.word	0x00002590
        /*0268*/ 	.word	0x000000ff
        /*026c*/ 	.word	0x00020008
        /*0270*/ 	.short	0x0108
        /*0272*/ 	.byte	0x08
	.zero		1


	//   ....[15]....
        /*0274*/ 	.word	0x000025a0
        /*0278*/ 	.word	0x000000ff
        /*027c*/ 	.word	0x00020028
        /*0280*/ 	.short	0x0108
        /*0282*/ 	.byte	0x08
	.zero		1


	//   ....[16]....
        /*0284*/ 	.word	0x000025f0
        /*0288*/ 	.word	0x000000ff
        /*028c*/ 	.word	0x00020010
        /*0290*/ 	.short	0x0108
        /*0292*/ 	.byte	0x08
	.zero		1


	//   ....[17]....
        /*0294*/ 	.word	0x00002600
        /*0298*/ 	.word	0x000000ff
        /*029c*/ 	.word	0x00020030
        /*02a0*/ 	.short	0x0108
        /*02a2*/ 	.byte	0x08
	.zero		1


	//   ....[18]....
        /*02a4*/ 	.word	0x00002650
        /*02a8*/ 	.word	0x000000ff
        /*02ac*/ 	.word	0x00020018
        /*02b0*/ 	.short	0x0108
        /*02b2*/ 	.byte	0x08
	.zero		1


	//   ....[19]....
        /*02b4*/ 	.word	0x00002660
        /*02b8*/ 	.word	0x000000ff
        /*02bc*/ 	.word	0x00020038
        /*02c0*/ 	.short	0x0108
        /*02c2*/ 	.byte	0x08
	.zero		1


	//   ....[20]....
        /*02c4*/ 	.word	0x00002dd0
        /*02c8*/ 	.word	0x000000ff
        /*02cc*/ 	.word	0x00020000
        /*02d0*/ 	.short	0x010a
        /*02d2*/ 	.byte	0x08
	.zero		1


	//   ....[21]....
        /*02d4*/ 	.word	0x00002e00
        /*02d8*/ 	.word	0x000000ff
        /*02dc*/ 	.word	0x00020020
        /*02e0*/ 	.short	0x010a
        /*02e2*/ 	.byte	0x08
	.zero		1


	//   ....[22]....
        /*02e4*/ 	.word	0x00002e30
        /*02e8*/ 	.word	0x000000ff
        /*02ec*/ 	.word	0x00020000
        /*02f0*/ 	.short	0x010a
        /*02f2*/ 	.byte	0x1c
	.zero		1


	//   ....[23]....
        /*02f4*/ 	.word	0x00002e60
        /*02f8*/ 	.word	0x000000ff
        /*02fc*/ 	.word	0x00020020
        /*0300*/ 	.short	0x010a
        /*0302*/ 	.byte	0x1c
	.zero		1


	//----- nvinfo : EIATTR_NUM_MBARRIERS
	.align		4
.L_48:
        /*0304*/ 	.byte	0x03, 0x38
        /*0306*/ 	.short	0x0008


	//----- nvinfo : EIATTR_EXIT_INSTR_OFFSETS
	.align		4
        /*0308*/ 	.byte	0x04, 0x1c
        /*030a*/ 	.short	(.L_50 - .L_49)


	//   ....[0]....
.L_49:
        /*030c*/ 	.word	0x00002dc0


	//----- nvinfo : EIATTR_REQNTID
	.align		4
.L_50:
        /*0310*/ 	.byte	0x04, 0x10
        /*0312*/ 	.short	(.L_52 - .L_51)
.L_51:
        /*0314*/ 	.word	0x00000100
        /*0318*/ 	.word	0x00000001
        /*031c*/ 	.word	0x00000001


	//----- nvinfo : EIATTR_CRS_STACK_SIZE
	.align		4
.L_52:
        /*0320*/ 	.byte	0x04, 0x1e
        /*0322*/ 	.short	(.L_54 - .L_53)
.L_53:
        /*0324*/ 	.word	0x00000000


	//----- nvinfo : EIATTR_CBANK_PARAM_SIZE
	.align		4
.L_54:
        /*0328*/ 	.byte	0x03, 0x19
        /*032a*/ 	.short	0x0050


	//----- nvinfo : EIATTR_PARAM_CBANK
	.align		4
        /*032c*/ 	.byte	0x04, 0x0a
        /*032e*/ 	.short	(.L_56 - .L_55)
	.align		4
.L_55:
        /*0330*/ 	.word	index@(.nv.constant0.gluon_tcgen05)
        /*0334*/ 	.short	0x0380
        /*0336*/ 	.short	0x0050


	//----- nvinfo : EIATTR_SW_WAR
	.align		4
.L_56:
        /*0338*/ 	.byte	0x04, 0x36
        /*033a*/ 	.short	(.L_58 - .L_57)
.L_57:
        /*033c*/ 	.word	0x00000008
.L_58:


//--------------------- .nv.compat                --------------------------
	.section	.nv.compat,"",@"SHT_CUDA_COMPAT_INFO"
	.align	4
        /*0000*/ 	.byte	0x02, 0x02, 0x02, 0x00, 0x02, 0x05, 0x05, 0x00, 0x02, 0x03, 0x03, 0x00, 0x02, 0x06, 0x01, 0x00


//--------------------- .nv.callgraph             --------------------------
	.section	.nv.callgraph,"",@"SHT_CUDA_CALLGRAPH"
	.align	4
	.sectionentsize	8
	.align		4
        /*0000*/ 	.word	0x00000000
	.align		4
        /*0004*/ 	.word	0xffffffff
	.align		4
        /*0008*/ 	.word	0x00000000
	.align		4
        /*000c*/ 	.word	0xfffffffe
	.align		4
        /*0010*/ 	.word	0x00000000
	.align		4
        /*0014*/ 	.word	0xfffffffd
	.align		4
        /*0018*/ 	.word	0x00000000
	.align		4
        /*001c*/ 	.word	0xfffffffc


//--------------------- .text.gluon_tcgen05       --------------------------
	.section	.text.gluon_tcgen05,"ax",@progbits
	.align	128
        .global         gluon_tcgen05
        .type           gluon_tcgen05,@function
        .size           gluon_tcgen05,(.L_x_85 - gluon_tcgen05)
        .other          gluon_tcgen05,@"STO_CUDA_ENTRY STV_DEFAULT"
gluon_tcgen05:
.text.gluon_tcgen05:
[----:B------:R-:W1:Y:S01]  /*0000*/  LDC R1, c[0x0][0x37c] ;  /* 0x0000df00ff017b82 */ /* 0x000e620000000800 */
[----:B------:R-:W2:Y:S02]  /*0010*/  S2R R0, SR_TID.X ;  /* 0x0000000000007919 */ /* 0x000ea40000002100 */
[----:B--2---:R-:W-:-:S13]  /*0020*/  ISETP.GE.U32.AND P2, PT, R0, 0x20, PT ;  /* 0x000000200000780c */ /* 0x004fda0003f46070 */
[----:B------:R-:W-:Y:S05]  /*0030*/  @P2 BRA `(.L_x_0) ;  /* 0x0000000000b82947 */ /* 0x000fea0003800000 */
[----:B------:R-:W2:Y:S01]  /*0040*/  S2UR UR6, SR_CgaCtaId ;  /* 0x00000000000679c3 */ /* 0x000ea20000008800 */
[----:B------:R-:W-:Y:S01]  /*0050*/  NOP ;  /* 0x0000000000007918 */ /* 0x000fe20000000000 */
[----:B------:R-:W-:Y:S02]  /*0060*/  UMOV UR4, 0x40 ;  /* 0x0000004000047882 */ /* 0x000fe40000000000 */
[----:B--2---:R-:W-:-:S09]  /*0070*/  ULEA UR4, UR6, UR4, 0x18 ;  /* 0x0000000406047291 */ /* 0x004fd2000f8ec0ff */
[----:B------:R-:W2:Y:S01]  /*0080*/  LDS.U8 R2, [UR4] ;  /* 0x00000004ff027984 */ /* 0x000ea20008000000 */
[----:B------:R-:W-:Y:S02]  /*0090*/  UMOV UR4, 0x400 ;  /* 0x0000040000047882 */ /* 0x000fe40000000000 */
[----:B------:R-:W-:Y:S01]  /*00a0*/  ULEA UR4, UR6, UR4, 0x18 ;  /* 0x0000000406047291 */ /* 0x000fe2000f8ec0ff */
[----:B--2---:R-:W-:-:S13]  /*00b0*/  ISETP.NE.AND P0, PT, R2, RZ, PT ;  /* 0x000000ff0200720c */ /* 0x004fda0003f05270 */
[----:B------:R-:W-:Y:S05]  /*00c0*/  @P0 BRA `(.L_x_1) ;  /* 0x00000000007c0947 */ /* 0x000fea0003800000 */
[----:B------:R-:W-:-:S13]  /*00d0*/  ELECT P0, URZ, PT ;  /* 0x0000000000ff782f */ /* 0x000fda0003800000 */
[----:B------:R-:W-:Y:S05]  /*00e0*/  @!P0 BRA `(.L_x_2) ;  /* 0x0000000000848947 */ /* 0x000fea0003800000 */
[----:B------:R-:W-:Y:S01]  /*00f0*/  UMOV UR5, 0x4 ;  /* 0x0000000400057882 */ /* 0x000fe20000000000 */
[----:B------:R-:W-:Y:S02]  /*0100*/  IMAD.MOV.U32 R5, RZ, RZ, 0x1 ;  /* 0x00000001ff057424 */ /* 0x000fe400078e00ff */
[----:B------:R-:W-:Y:S02]  /*0110*/  IMAD.MOV.U32 R3, RZ, RZ, 0xf ;  /* 0x0000000fff037424 */ /* 0x000fe400078e00ff */
[----:B------:R-:W-:Y:S04]  /*0120*/  DEPBAR.LE SB2, 0x36 ;  /* 0x0000ad800000791a */ /* 0x000fe80000000000 */
[----:B------:R-:W2:Y:S02]  /*0130*/  UTCATOMSWS.FIND_AND_SET.ALIGN UP0, UR5, UR5 ;  /* 0x00000005000575e3 */ /* 0x000ea40008000800 */
[----:B--2---:R-:W-:-:S04]  /*0140*/  PLOP3.LUT P0, PT, PT, PT, UP0, 0x80, 0x8 ;  /* 0x000000000008781c */ /* 0x004fc80003f0f008 */
[----:B------:R-:W-:-:S04]  /*0150*/  SEL R2, RZ, 0xffffffff, !P0 ;  /* 0xffffffffff027807 */ /* 0x000fc80004000000 */
[----:B------:R-:W-:Y:S01]  /*0160*/  ISETP.NE.AND P0, PT, R2, RZ, PT ;  /* 0x000000ff0200720c */ /* 0x000fe20003f05270 */
[----:B------:R-:W-:-:S12]  /*0170*/  IMAD.U32 R2, RZ, RZ, UR5 ;  /* 0x00000005ff027e24 */ /* 0x000fd8000f8e00ff */
[----:B------:R-:W-:Y:S05]  /*0180*/  @P0 BRA `(.L_x_3) ;  /* 0x0000000000240947 */ /* 0x000fea0003800000 */
.L_x_4:
[----:B------:R-:W-:Y:S05]  /*0190*/  NANOSLEEP 0x64 ;  /* 0x000000640000795d */ /* 0x000fea0003800000 */
[----:B------:R-:W-:-:S05]  /*01a0*/  UMOV UR5, 0x4 ;  /* 0x0000000400057882 */ /* 0x000fca0000000000 */
[----:B------:R-:W-:Y:S04]  /*01b0*/  DEPBAR.LE SB2, 0x36 ;  /* 0x0000ad800000791a */ /* 0x000fe80000000000 */
[----:B------:R-:W2:Y:S02]  /*01c0*/  UTCATOMSWS.FIND_AND_SET.ALIGN UP0, UR5, UR5 ;  /* 0x00000005000575e3 */ /* 0x000ea40008000800 */
[----:B--2---:R-:W-:-:S04]  /*01d0*/  PLOP3.LUT P0, PT, PT, PT, UP0, 0x80, 0x8 ;  /* 0x000000000008781c */ /* 0x004fc80003f0f008 */
[----:B------:R-:W-:-:S04]  /*01e0*/  SEL R2, RZ, 0xffffffff, !P0 ;  /* 0xffffffffff027807 */ /* 0x000fc80004000000 */
[----:B------:R-:W-:Y:S01]  /*01f0*/  ISETP.NE.AND P0, PT, R2, RZ, PT ;  /* 0x000000ff0200720c */ /* 0x000fe20003f05270 */
[----:B------:R-:W-:-:S12]  /*0200*/  IMAD.U32 R2, RZ, RZ, UR5 ;  /* 0x00000005ff027e24 */ /* 0x000fd8000f8e00ff */
[----:B------:R-:W-:Y:S05]  /*0210*/  @!P0 BRA `(.L_x_4) ;  /* 0xfffffffc00dc8947 */ /* 0x000fea000383ffff */
.L_x_3:
[C---:B------:R-:W-:Y:S01]  /*0220*/  VIADD R4, R2.reuse, 0x10 ;  /* 0x0000001002047836 */ /* 0x040fe20000000000 */
[----:B------:R-:W-:Y:S01]  /*0230*/  UMOV UR5, 0x50 ;  /* 0x0000005000057882 */ /* 0x000fe20000000000 */
[----:B------:R-:W-:Y:S01]  /*0240*/  SHF.L.U32 R3, R3, R2, RZ ;  /* 0x0000000203037219 */ /* 0x000fe200000006ff */
[----:B------:R-:W-:Y:S01]  /*0250*/  ULEA UR5, UR6, UR5, 0x18 ;  /* 0x0000000506057291 */ /* 0x000fe2000f8ec0ff */
[----:B------:R-:W-:Y:S01]  /*0260*/  IMAD.SHL.U32 R2, R2, 0x20, RZ ;  /* 0x0000002002027824 */ /* 0x000fe200078e00ff */
[----:B------:R-:W-:-:S04]  /*0270*/  SHF.L.U32 R4, R5, R4, RZ ;  /* 0x0000000405047219 */ /* 0x000fc800000006ff */
[----:B------:R-:W-:-:S05]  /*0280*/  LOP3.LUT R3, R4, R3, RZ, 0xfc, !PT ;  /* 0x0000000304037212 */ /* 0x000fca00078efcff */
[----:B------:R2:W-:Y:S04]  /*0290*/  ATOMS.OR RZ, [UR5], R3 ;  /* 0x00000003ffff798c */ /* 0x0005e8000b000005 */
[----:B------:R2:W-:Y:S01]  /*02a0*/  STS [UR4], R2 ;  /* 0x00000002ff007988 */ /* 0x0005e20008000804 */
[----:B------:R-:W-:Y:S05]  /*02b0*/  BRA `(.L_x_2) ;  /* 0x0000000000107947 */ /* 0x000fea0003800000 */
.L_x_1:
[----:B------:R-:W-:Y:S01]  /*02c0*/  IMAD.MOV.U32 R3, RZ, RZ, -0x1 ;  /* 0xffffffffff037424 */ /* 0x000fe200078e00ff */
[----:B------:R-:W-:-:S04]  /*02d0*/  MOV R2, 0x300 ;  /* 0x0000030000027802 */ /* 0x000fc80000000f00 */
[----:B------:R2:W-:Y:S03]  /*02e0*/  STS [UR4], R3 ;  /* 0x00000003ff007988 */ /* 0x0005e60008000804 */
[----:B-12---:R-:W-:Y:S05]  /*02f0*/  CALL.REL.NOINC `($__internal_1_$__cuda_sm10x_tcgen05_guardrail_trap_phase_invalid_during_alloc) ;  /* 0x0000002800f07944 */ /* 0x006fea0003c00000 */
.L_x_2:
[----:B------:R-:W-:Y:S05]  /*0300*/  WARPSYNC.ALL ;  /* 0x0000000000007948 */ /* 0x000fea0003800000 */
[----:B------:R-:W-:Y:S01]  /*0310*/  NOP ;  /* 0x0000000000007918 */ /* 0x000fe20000000000 */
.L_x_0:
[----:B------:R-:W3:Y:S08]  /*0320*/  S2UR UR4, SR_CgaCtaId ;  /* 0x00000000000479c3 */ /* 0x000ef00000008800 */
[----:B------:R-:W-:Y:S01]  /*0330*/  BAR.SYNC.DEFER_BLOCKING 0x0 ;  /* 0x0000000000007b1d */ /* 0x000fe20000010000 */
[----:B------:R-:W-:-:S05]  /*0340*/  LOP3.LUT R68, R0, 0xff, RZ, 0xc0, !PT ;  /* 0x000000ff00447812 */ /* 0x000fca00078ec0ff */
[----:B------:R-:W-:Y:S02]  /*0350*/  UMOV UR8, 0x400 ;  /* 0x0000040000087882 */ /* 0x000fe40000000000 */
[----:B------:R-:W4:Y:S08]  /*0360*/  LDC R4, c[0x0][0x398] ;  /* 0x0000e600ff047b82 */ /* 0x000f300000000800 */
[----:B------:R-:W5:Y:S01]  /*0370*/  LDC R10, c[0x0][0x3a0] ;  /* 0x0000e800ff0a7b82 */ /* 0x000f620000000800 */
[----:B---3--:R-:W-:-:S07]  /*0380*/  ULEA UR8, UR4, UR8, 0x18 ;  /* 0x0000000804087291 */ /* 0x008fce000f8ec0ff */
[----:B------:R-:W3:Y:S02]  /*0390*/  S2UR UR15, SR_CTAID.Y ;  /* 0x00000000000f79c3 */ /* 0x000ee40000002600 */
[----:B--2---:R-:W2:Y:S06]  /*03a0*/  LDS R3, [UR8] ;  /* 0x00000008ff037984 */ /* 0x004eac0008000800 */
[----:B------:R-:W-:Y:S06]  /*03b0*/  BAR.SYNC.DEFER_BLOCKING 0x0 ;  /* 0x0000000000007b1d */ /* 0x000fec0000010000 */
[----:B------:R-:W-:Y:S05]  /*03c0*/  @P2 BRA `(.L_x_5) ;  /* 0x0000000000182947 */ /* 0x000fea0003800000 */
[----:B------:R-:W-:Y:S01]  /*03d0*/  ELECT P0, URZ, PT ;  /* 0x0000000000ff782f */ /* 0x000fe20003800000 */
[----:B------:R-:W-:Y:S01]  /*03e0*/  IMAD.MOV.U32 R2, RZ, RZ, 0x1 ;  /* 0x00000001ff027424 */ /* 0x000fe200078e00ff */
[----:B------:R-:W-:Y:S01]  /*03f0*/  UMOV UR5, 0x40 ;  /* 0x0000004000057882 */ /* 0x000fe20000000000 */
[----:B------:R-:W-:Y:S01]  /*0400*/  UVIRTCOUNT.DEALLOC.SMPOOL 0x80 ;  /* 0x000000800000784c */ /* 0x000fe20000000000 */
[----:B------:R-:W-:-:S09]  /*0410*/  ULEA UR5, UR4, UR5, 0x18 ;  /* 0x0000000504057291 */ /* 0x000fd2000f8ec0ff */
[----:B------:R5:W-:Y:S03]  /*0420*/  @P0 STS.U8 [UR5], R2 ;  /* 0x00000002ff000988 */ /* 0x000be60008000005 */
.L_x_5:
[----:B------:R-:W5:Y:S01]  /*0430*/  S2UR UR4, SR_CTAID.Z ;  /* 0x00000000000479c3 */ /* 0x000f620000002700 */
[----:B------:R-:W4:Y:S01]  /*0440*/  LDCU UR5, c[0x0][0x370] ;  /* 0x00006e00ff0577ac */ /* 0x000f220008000800 */
[----:B------:R-:W-:Y:S01]  /*0450*/  ISETP.GE.U32.AND P0, PT, R68, 0x20, PT ;  /* 0x000000204400780c */ /* 0x000fe20003f06070 */
[----:B----4-:R-:W-:Y:S01]  /*0460*/  VIADD R4, R4, 0xffffffff ;  /* 0xffffffff04047836 */ /* 0x010fe20000000000 */
[C---:B------:R-:W-:Y:S01]  /*0470*/  ISETP.NE.U32.AND P3, PT, R68.reuse, RZ, PT ;  /* 0x000000ff4400720c */ /* 0x040fe20003f65070 */
[----:B------:R-:W5:Y:S01]  /*0480*/  LDCU UR6, c[0x0][0x374] ;  /* 0x00006e80ff0677ac */ /* 0x000f620008000800 */
[----:B------:R-:W-:Y:S01]  /*0490*/  LEA R11, R68, UR8, 0x2 ;  /* 0x00000008440b7c11 */ /* 0x000fe2000f8e10ff */
[----:B-----5:R-:W-:Y:S01]  /*04a0*/  VIADD R12, R10, 0xffffffff ;  /* 0xffffffff0a0c7836 */ /* 0x020fe20000000000 */
[----:B------:R-:W4:Y:S01]  /*04b0*/  S2UR UR7, SR_CTAID.X ;  /* 0x00000000000779c3 */ /* 0x000f220000002500 */
[----:B------:R-:W5:Y:S01]  /*04c0*/  LDCU.64 UR20, c[0x0][0x3c0] ;  /* 0x00007800ff1477ac */ /* 0x000f620008000a00 */
[----:B--2---:R-:W-:Y:S01]  /*04d0*/  R2UR UR23, R3 ;  /* 0x00000000031772ca */ /* 0x004fe200000e0000 */
[----:B------:R-:W-:Y:S04]  /*04e0*/  BSSY.RECONVERGENT B0, `(.L_x_6) ;  /* 0x0000011000007945 */ /* 0x000fe80003800200 */
[----:B------:R2:W-:Y:S01]  /*04f0*/  @!P0 STS [R11], RZ ;  /* 0x000000ff0b008388 */ /* 0x0005e20000000800 */
[----:B------:R-:W-:-:S03]  /*0500*/  NOP ;  /* 0x0000000000007918 */ /* 0x000fc60000000000 */
[----:B------:R2:W-:Y:S01]  /*0510*/  @!P3 STS [UR8+0x24], R4 ;  /* 0x00002404ff00b988 */ /* 0x0005e20008000808 */
[----:B---3--:R-:W-:-:S03]  /*0520*/  UIMAD UR4, UR4, UR6, UR15 ;  /* 0x00000006040472a4 */ /* 0x008fc6000f8e020f */
[----:B------:R2:W-:Y:S01]  /*0530*/  @!P3 STS [UR8+0x20], R12 ;  /* 0x0000200cff00b988 */ /* 0x0005e20008000808 */
[----:B----4-:R-:W-:-:S04]  /*0540*/  UIMAD UR4, UR4, UR5, UR7 ;  /* 0x00000005040472a4 */ /* 0x010fc8000f8e0207 */
[----:B------:R-:W-:-:S04]  /*0550*/  UIMAD UR4, UR4, 0x180, URZ ;  /* 0x00000180040478a4 */ /* 0x000fc8000f8e02ff */
[----:B-----5:R-:W-:-:S04]  /*0560*/  UIADD3 UR24, UP0, UPT, UR4, UR20, URZ ;  /* 0x0000001404187290 */ /* 0x020fc8000ff1e0ff */
[----:B------:R-:W-:Y:S01]  /*0570*/  ULEA.HI.X.SX32 UR25, UR4, UR21, 0x1, UP0 ;  /* 0x0000001504197291 */ /* 0x000fe200080f0eff */
[----:B--2---:R-:W-:Y:S11]  /*0580*/  @P3 BRA `(.L_x_7) ;  /* 0x0000000000183947 */ /* 0x004ff60003800000 */
[----:B------:R-:W2:Y:S01]  /*0590*/  LDS R2, [UR8+0x8] ;  /* 0x00000808ff027984 */ /* 0x000ea20008000800 */
[----:B------:R-:W3:Y:S01]  /*05a0*/  LDC.64 R6, c[0x0][0x380] ;  /* 0x0000e000ff067b82 */ /* 0x000ee20000000a00 */
[----:B------:R-:W-:Y:S02]  /*05b0*/  IMAD.MOV.U32 R3, RZ, RZ, 0x70 ;  /* 0x00000070ff037424 */ /* 0x000fe400078e00ff */
[----:B---3--:R3:W-:Y:S03]  /*05c0*/  STS.64 [UR8], R6 ;  /* 0x00000006ff007988 */ /* 0x0087e60008000a08 */
[----:B--2---:R-:W-:-:S05]  /*05d0*/  LOP3.LUT R2, R2, 0x10, R3, 0xd8, !PT ;  /* 0x0000001002027812 */ /* 0x004fca00078ed803 */
[----:B------:R3:W-:Y:S02]  /*05e0*/  STS [UR8+0x8], R2 ;  /* 0x00000802ff007988 */ /* 0x0007e40008000808 */
.L_x_7:
[----:B------:R-:W-:Y:S05]  /*05f0*/  BSYNC.RECONVERGENT B0 ;  /* 0x0000000000007941 */ /* 0x000fea0003800200 */
.L_x_6:
[----:B------:R-:W-:Y:S04]  /*0600*/  BSSY.RECONVERGENT B0, `(.L_x_8) ;  /* 0x000000a000007945 */ /* 0x000fe80003800200 */
[----:B------:R-:W-:Y:S05]  /*0610*/  @P3 BRA `(.L_x_9) ;  /* 0x0000000000203947 */ /* 0x000fea0003800000 */
[----:B---3--:R-:W2:Y:S01]  /*0620*/  LDS R2, [UR8+0x34] ;  /* 0x00003408ff027984 */ /* 0x008ea20008000800 */
[----:B------:R-:W-:Y:S02]  /*0630*/  IMAD.MOV.U32 R3, RZ, RZ, 0x3f000000 ;  /* 0x3f000000ff037424 */ /* 0x000fe400078e00ff */
[----:B------:R-:W-:Y:S01]  /*0640*/  @!P3 IMAD.MOV.U32 R5, RZ, RZ, 0x7f ;  /* 0x0000007fff05b424 */ /* 0x000fe200078e00ff */
[----:B------:R-:W3:Y:S02]  /*0650*/  @!P3 LDS R6, [UR8+0x38] ;  /* 0x00003808ff06b984 */ /* 0x000ee40008000800 */
[----:B--2---:R-:W-:Y:S02]  /*0660*/  LOP3.LUT R2, R2, 0xff000000, R3, 0xb8, !PT ;  /* 0xff00000002027812 */ /* 0x004fe400078eb803 */
[----:B---3--:R-:W-:-:S03]  /*0670*/  @!P3 LOP3.LUT R3, R6, 0xff, R5, 0xb8, !PT ;  /* 0x000000ff0603b812 */ /* 0x008fc600078eb805 */
[----:B------:R2:W-:Y:S04]  /*0680*/  STS [UR8+0x34], R2 ;  /* 0x00003402ff007988 */ /* 0x0005e80008000808 */
[----:B------:R2:W-:Y:S02]  /*0690*/  @!P3 STS [UR8+0x38], R3 ;  /* 0x00003803ff00b988 */ /* 0x0005e40008000808 */
.L_x_9:
[----:B------:R-:W-:Y:S05]  /*06a0*/  BSYNC.RECONVERGENT B0 ;  /* 0x0000000000007941 */ /* 0x000fea0003800200 */
.L_x_8:
[----:B------:R-:W-:Y:S04]  /*06b0*/  BSSY.RECONVERGENT B0, `(.L_x_10) ;  /* 0x000000e000007945 */ /* 0x000fe80003800200 */
[----:B------:R-:W-:Y:S05]  /*06c0*/  @P3 BRA `(.L_x_11) ;  /* 0x0000000000303947 */ /* 0x000fea0003800000 */
[----:B--2---:R-:W2:Y:S01]  /*06d0*/  LDS R3, [UR8+0x34] ;  /* 0x00003408ff037984 */ /* 0x004ea20008000800 */
[----:B------:R-:W4:Y:S03]  /*06e0*/  LDC.64 R8, c[0x0][0x3a8] ;  /* 0x0000ea00ff087b82 */ /* 0x000f260000000a00 */
[----:B---3--:R-:W3:Y:S01]  /*06f0*/  LDS R2, [UR8+0x1c] ;  /* 0x00001c08ff027984 */ /* 0x008ee20008000800 */
[C---:B----4-:R-:W-:Y:S01]  /*0700*/  SHF.L.U64.HI R6, R8.reuse, 0x1, R9 ;  /* 0x0000000108067819 */ /* 0x050fe20000010209 */
[----:B------:R-:W-:-:S03]  /*0710*/  IMAD.SHL.U32 R5, R8, 0x2, RZ ;  /* 0x0000000208057824 */ /* 0x000fc600078e00ff */
[--C-:B------:R-:W-:Y:S02]  /*0720*/  SHF.R.U32.HI R7, RZ, 0x4, R6.reuse ;  /* 0x00000004ff077819 */ /* 0x100fe40000011606 */
[----:B------:R-:W-:-:S05]  /*0730*/  SHF.R.U64 R5, R5, 0x4, R6 ;  /* 0x0000000405057819 */ /* 0x000fca0000001206 */
[----:B------:R4:W-:Y:S01]  /*0740*/  STS [UR8+0xc], R5 ;  /* 0x00000c05ff007988 */ /* 0x0009e20008000808 */
[----:B--2---:R-:W-:Y:S02]  /*0750*/  LOP3.LUT R3, R3, 0x7, RZ, 0xb8, !PT ;  /* 0x0000000703037812 */ /* 0x004fe400078eb8ff */
[----:B---3--:R-:W-:-:S03]  /*0760*/  LOP3.LUT R2, R2, 0xf, R7, 0xb8, !PT ;  /* 0x0000000f02027812 */ /* 0x008fc600078eb807 */
[----:B------:R4:W-:Y:S04]  /*0770*/  STS [UR8+0x34], R3 ;  /* 0x00003403ff007988 */ /* 0x0009e80008000808 */
[----:B------:R4:W-:Y:S02]  /*0780*/  STS [UR8+0x1c], R2 ;  /* 0x00001c02ff007988 */ /* 0x0009e40008000808 */
.L_x_11:
[----:B------:R-:W-:Y:S05]  /*0790*/  BSYNC.RECONVERGENT B0 ;  /* 0x0000000000007941 */ /* 0x000fea0003800200 */
.L_x_10:
[----:B------:R-:W-:Y:S04]  /*07a0*/  BSSY.RECONVERGENT B1, `(.L_x_12) ;  /* 0x000001a000017945 */ /* 0x000fe80003800200 */
[----:B------:R-:W-:Y:S04]  /*07b0*/  BSSY.RELIABLE B0, `(.L_x_13) ;  /* 0x0000015000007945 */ /* 0x000fe80003800100 */
[----:B------:R-:W-:Y:S05]  /*07c0*/  @P3 BRA `(.L_x_14) ;  /* 0x0000000000203947 */ /* 0x000fea0003800000 */
[----:B--234-:R-:W2:Y:S02]  /*07d0*/  LDS R2, [UR8+0x34] ;  /* 0x00003408ff027984 */ /* 0x01cea40008000800 */
[----:B--2---:R-:W-:-:S05]  /*07e0*/  LOP3.LUT R2, R2, 0x38, RZ, 0xb8, !PT ;  /* 0x0000003802027812 */ /* 0x004fca00078eb8ff */
[----:B------:R2:W-:Y:S01]  /*07f0*/  STS [UR8+0x34], R2 ;  /* 0x00003402ff007988 */ /* 0x0005e20008000808 */
[----:B------:R-:W-:Y:S05]  /*0800*/  @P3 BRA `(.L_x_15) ;  /* 0x0000000000203947 */ /* 0x000fea0003800000 */
[----:B--2---:R-:W2:Y:S01]  /*0810*/  LDS R2, [UR8+0x8] ;  /* 0x00000808ff027984 */ /* 0x004ea20008000800 */
[----:B------:R-:W-:-:S05]  /*0820*/  IMAD.MOV.U32 R3, RZ, RZ, 0x780 ;  /* 0x00000780ff037424 */ /* 0x000fca00078e00ff */
[----:B--2---:R-:W-:-:S05]  /*0830*/  LOP3.LUT R2, R2, 0x500, R3, 0xd8, !PT ;  /* 0x0000050002027812 */ /* 0x004fca00078ed803 */
[----:B------:R5:W-:Y:S02]  /*0840*/  STS [UR8+0x8], R2 ;  /* 0x00000802ff007988 */ /* 0x000be40008000808 */
.L_x_14:
[----:B------:R-:W-:Y:S05]  /*0850*/  @P3 BRA `(.L_x_16) ;  /* 0x0000000000283947 */ /* 0x000fea0003800000 */
[----:B--2345:R-:W2:Y:S02]  /*0860*/  LDS R2, [UR8+0x8] ;  /* 0x00000808ff027984 */ /* 0x03cea40008000800 */
[----:B--2---:R-:W-:-:S05]  /*0870*/  LOP3.LUT R2, R2, 0x1800, RZ, 0xb8, !PT ;  /* 0x0000180002027812 */ /* 0x004fca00078eb8ff */
[----:B------:R3:W-:Y:S02]  /*0880*/  STS [UR8+0x8], R2 ;  /* 0x00000802ff007988 */ /* 0x0007e40008000808 */
.L_x_15:
[----:B------:R-:W-:Y:S05]  /*0890*/  @P3 BREAK.RELIABLE B0 ;  /* 0x0000000000003942 */ /* 0x000fea0003800100 */
[----:B------:R-:W-:Y:S05]  /*08a0*/  @P3 BRA `(.L_x_17) ;  /* 0x0000000000243947 */ /* 0x000fea0003800000 */
[----:B------:R-:W4:Y:S01]  /*08b0*/  LDS R3, [UR8+0x8] ;  /* 0x00000808ff037984 */ /* 0x000f220008000800 */
[----:B--23--:R-:W-:-:S05]  /*08c0*/  IMAD.MOV.U32 R2, RZ, RZ, 0x6000 ;  /* 0x00006000ff027424 */ /* 0x00cfca00078e00ff */
[----:B----4-:R-:W-:-:S04]  /*08d0*/  LOP3.LUT R2, R3, 0x6000, R2, 0xd8, !PT ;  /* 0x0000600003027812 */ /* 0x010fc800078ed802 */
[----:B------:R-:W-:-:S05]  /*08e0*/  LOP3.LUT R2, R2, 0x400000, RZ, 0xb8, !PT ;  /* 0x0040000002027812 */ /* 0x000fca00078eb8ff */
[----:B------:R2:W-:Y:S02]  /*08f0*/  STS [UR8+0x8], R2 ;  /* 0x00000802ff007988 */ /* 0x0005e40008000808 */
.L_x_16:
[----:B------:R-:W-:Y:S05]  /*0900*/  BSYNC.RELIABLE B0 ;  /* 0x0000000000007941 */ /* 0x000fea0003800100 */
.L_x_13:
[----:B--2345:R-:W2:Y:S02]  /*0910*/  @!P3 LDS R2, [UR8+0x8] ;  /* 0x00000808ff02b984 */ /* 0x03cea40008000800 */
[----:B--2---:R-:W-:-:S05]  /*0920*/  @!P3 LOP3.LUT R2, R2, 0x8000, RZ, 0xb8, !PT ;  /* 0x000080000202b812 */ /* 0x004fca00078eb8ff */
[----:B------:R4:W-:Y:S02]  /*0930*/  @!P3 STS [UR8+0x8], R2 ;  /* 0x00000802ff00b988 */ /* 0x0009e40008000808 */
.L_x_17:
[----:B------:R-:W-:Y:S05]  /*0940*/  BSYNC.RECONVERGENT B1 ;  /* 0x0000000000017941 */ /* 0x000fea0003800200 */
.L_x_12:
[----:B------:R-:W-:Y:S05]  /*0950*/  WARPSYNC.ALL ;  /* 0x0000000000007948 */ /* 0x000fea0003800000 */
[----:B------:R-:W-:Y:S01]  /*0960*/  NOP ;  /* 0x0000000000007918 */ /* 0x000fe20000000000 */
[----:B------:R-:W-:Y:S05]  /*0970*/  @P0 BRA `(.L_x_18) ;  /* 0x0000000000300947 */ /* 0x000fea0003800000 */
[----:B--234-:R-:W2:Y:S01]  /*0980*/  S2R R2, SR_LANEID ;  /* 0x0000000000027919 */ /* 0x01cea20000000000 */
[----:B------:R-:W-:Y:S05]  /*0990*/  WARPSYNC.ALL ;  /* 0x0000000000007948 */ /* 0x000fea0003800000 */
[----:B------:R-:W-:Y:S01]  /*09a0*/  NOP ;  /* 0x0000000000007918 */ /* 0x000fe20000000000 */
[----:B--2---:R-:W-:-:S05]  /*09b0*/  IMAD.SHL.U32 R5, R2, 0x4, RZ ;  /* 0x0000000402057824 */ /* 0x004fca00078e00ff */
[----:B------:R-:W2:Y:S01]  /*09c0*/  LDS R7, [R5+UR8] ;  /* 0x0000000805077984 */ /* 0x000ea20008000800 */
[----:B------:R-:W-:-:S05]  /*09d0*/  IADD3 R2, P1, PT, R5, UR24, RZ ;  /* 0x0000001805027c10 */ /* 0x000fca000ff3e0ff */
[----:B------:R-:W-:-:S05]  /*09e0*/  IMAD.X R3, RZ, RZ, UR25, P1 ;  /* 0x00000019ff037e24 */ /* 0x000fca00088e06ff */
[----:B--2---:R5:W2:Y:S01]  /*09f0*/  ATOMG.E.EXCH.STRONG.GPU PT, RZ, [R2], R7 ;  /* 0x0000000702ff73a8 */ /* 0x004aa200041ee100 */
[----:B------:R-:W-:-:S04]  /*0a00*/  DEPBAR {5,4,3,2,1,0} ;  /* 0x0000003f0000791a */ /* 0x000fc80000000000 */
[----:B------:R-:W3:Y:S02]  /*0a10*/  CCTL.E.C.LDCU.IV.DEEP [UR24] ;  /* 0x0000000018007540 */ /* 0x000ee40009c08000 */
[----:B---3--:R5:W-:Y:S01]  /*0a20*/  UTMACCTL.IV [UR24] ;  /* 0x00000000180079b9 */ /* 0x008be20008000000 */
[----:B------:R-:W-:Y:S01]  /*0a30*/  NOP ;  /* 0x0000000000007918 */ /* 0x000fe20000000000 */
.L_x_18:
[----:B------:R-:W-:Y:S05]  /*0a40*/  @P0 BRA `(.L_x_19) ;  /* 0x00000000000c0947 */ /* 0x000fea0003800000 */
[----:B------:R0:W-:Y:S01]  /*0a50*/  UTMACMDFLUSH ;  /* 0x00000000000079b7 */ /* 0x0001e20000000000 */
[----:B------:R-:W-:Y:S05]  /*0a60*/  @P0 BRA `(.L_x_19) ;  /* 0x0000000000040947 */ /* 0x000fea0003800000 */
[----:B------:R-:W-:-:S04]  /*0a70*/  DEPBAR.LE SB0, 0x0 ;  /* 0x000080000000791a */ /* 0x000fc80000000000 */
.L_x_19:
[----:B------:R-:W-:Y:S05]  /*0a80*/  WARPSYNC.ALL ;  /* 0x0000000000007948 */ /* 0x000fea0003800000 */
[----:B------:R-:W-:Y:S01]  /*0a90*/  NOP ;  /* 0x0000000000007918 */ /* 0x000fe20000000000 */
[----:B--2---:R-:W-:Y:S06]  /*0aa0*/  BAR.SYNC.DEFER_BLOCKING 0x0 ;  /* 0x0000000000007b1d */ /* 0x004fec0000010000 */
[----:B------:R-:W-:Y:S02]  /*0ab0*/  BSSY.RECONVERGENT B1, `(.L_x_20) ;  /* 0x000000b000017945 */ /* 0x000fe40003800200 */
[----:B------:R-:W-:Y:S06]  /*0ac0*/  BAR.SYNC.DEFER_BLOCKING 0x0 ;  /* 0x0000000000007b1d */ /* 0x000fec0000010000 */
[----:B------:R2:W-:Y:S01]  /*0ad0*/  @!P0 STS [R11], RZ ;  /* 0x000000ff0b008388 */ /* 0x0005e20000000800 */
[----:B------:R-:W-:Y:S01]  /*0ae0*/  NOP ;  /* 0x0000000000007918 */ /* 0x000fe20000000000 */
[----:B------:R-:W-:Y:S05]  /*0af0*/  @P3 BRA `(.L_x_21) ;  /* 0x0000000000183947 */ /* 0x000fea0003800000 */
[----:B---345:R-:W3:Y:S01]  /*0b00*/  LDS R2, [UR8+0x8] ;  /* 0x00000808ff027984 */ /* 0x038ee20008000800 */
[----:B------:R-:W4:Y:S01]  /*0b10*/  LDC.64 R6, c[0x0][0x388] ;  /* 0x0000e200ff067b82 */ /* 0x000f220000000a00 */
[----:B------:R-:W-:Y:S02]  /*0b20*/  IMAD.MOV.U32 R3, RZ, RZ, 0x70 ;  /* 0x00000070ff037424 */ /* 0x000fe400078e00ff */
[----:B----4-:R4:W-:Y:S03]  /*0b30*/  STS.64 [UR8], R6 ;  /* 0x00000006ff007988 */ /* 0x0109e60008000a08 */
[----:B---3--:R-:W-:-:S05]  /*0b40*/  LOP3.LUT R2, R2, 0x10, R3, 0xd8, !PT ;  /* 0x0000001002027812 */ /* 0x008fca00078ed803 */
[----:B------:R4:W-:Y:S02]  /*0b50*/  STS [UR8+0x8], R2 ;  /* 0x00000802ff007988 */ /* 0x0009e40008000808 */
.L_x_21:
[----:B-----5:R-:W-:Y:S05]  /*0b60*/  BSYNC.RECONVERGENT B1 ;  /* 0x0000000000017941 */ /* 0x020fea0003800200 */
.L_x_20:
[----:B------:R-:W-:Y:S04]  /*0b70*/  BSSY.RECONVERGENT B2, `(.L_x_22) ;  /* 0x000000f000027945 */ /* 0x000fe80003800200 */
[----:B------:R-:W-:Y:S04]  /*0b80*/  BSSY.RELIABLE B1, `(.L_x_23) ;  /* 0x000000c000017945 */ /* 0x000fe80003800100 */
[----:B------:R-:W-:Y:S05]  /*0b90*/  @P3 BRA `(.L_x_24) ;  /* 0x0000000000283947 */ /* 0x000fea0003800000 */
[----:B---34-:R-:W3:Y:S01]  /*0ba0*/  LDS R2, [UR8+0x34] ;  /* 0x00003408ff027984 */ /* 0x018ee20008000800 */
[----:B------:R-:W-:Y:S01]  /*0bb0*/  IMAD.MOV.U32 R3, RZ, RZ, 0x3f000000 ;  /* 0x3f000000ff037424 */ /* 0x000fe200078e00ff */
[----:B------:R-:W-:Y:S05]  /*0bc0*/  @P3 BREAK.RELIABLE B1 ;  /* 0x0000000000013942 */ /* 0x000fea0003800100 */
[----:B---3--:R-:W-:-:S05]  /*0bd0*/  LOP3.LUT R2, R2, 0xff000000, R3, 0xb8, !PT ;  /* 0xff00000002027812 */ /* 0x008fca00078eb803 */
[----:B------:R3:W-:Y:S01]  /*0be0*/  STS [UR8+0x34], R2 ;  /* 0x00003402ff007988 */ /* 0x0007e20008000808 */
[----:B------:R-:W-:Y:S05]  /*0bf0*/  @P3 BRA `(.L_x_25) ;  /* 0x0000000000183947 */ /* 0x000fea0003800000 */
[----:B---3--:R-:W3:Y:S01]  /*0c00*/  LDS R2, [UR8+0x38] ;  /* 0x00003808ff027984 */ /* 0x008ee20008000800 */
[----:B------:R-:W-:-:S05]  /*0c10*/  IMAD.MOV.U32 R3, RZ, RZ, 0x7f ;  /* 0x0000007fff037424 */ /* 0x000fca00078e00ff */
[----:B---3--:R-:W-:-:S05]  /*0c20*/  LOP3.LUT R2, R2, 0xff, R3, 0xb8, !PT ;  /* 0x000000ff02027812 */ /* 0x008fca00078eb803 */
[----:B------:R5:W-:Y:S02]  /*0c30*/  STS [UR8+0x38], R2 ;  /* 0x00003802ff007988 */ /* 0x000be40008000808 */
.L_x_24:
[----:B------:R-:W-:Y:S05]  /*0c40*/  BSYNC.RELIABLE B1 ;  /* 0x0000000000017941 */ /* 0x000fea0003800100 */
.L_x_23:
[----:B------:R2:W-:Y:S02]  /*0c50*/  @!P3 STS [UR8+0x20], R12 ;  /* 0x0000200cff00b988 */ /* 0x0005e40008000808 */
.L_x_25:
[----:B------:R-:W-:Y:S05]  /*0c60*/  BSYNC.RECONVERGENT B2 ;  /* 0x0000000000027941 */ /* 0x000fea0003800200 */
.L_x_22:
[----:B------:R-:W-:Y:S05]  /*0c70*/  WARPSYNC.ALL ;  /* 0x0000000000007948 */ /* 0x000fea0003800000 */
[----:B------:R-:W-:Y:S01]  /*0c80*/  NOP ;  /* 0x0000000000007918 */ /* 0x000fe20000000000 */
[----:B------:R-:W2:Y:S01]  /*0c90*/  LDC R5, c[0x0][0x39c] ;  /* 0x0000e700ff057b82 */ /* 0x000ea20000000800 */
[----:B------:R-:W-:Y:S01]  /*0ca0*/  BSSY.RECONVERGENT B2, `(.L_x_26) ;  /* 0x0000010000027945 */ /* 0x000fe20003800200 */
[----:B--2---:R-:W-:-:S05]  /*0cb0*/  VIADD R5, R5, 0xffffffff ;  /* 0xffffffff05057836 */ /* 0x004fca0000000000 */
[----:B------:R2:W-:Y:S01]  /*0cc0*/  @!P3 STS [UR8+0x24], R5 ;  /* 0x00002405ff00b988 */ /* 0x0005e20008000808 */
[----:B------:R-:W-:Y:S05]  /*0cd0*/  @P3 BRA `(.L_x_27) ;  /* 0x0000000000303947 */ /* 0x000fea0003800000 */
[----:B------:R-:W2:Y:S01]  /*0ce0*/  LDS R3, [UR8+0x34] ;  /* 0x00003408ff037984 */ /* 0x000ea20008000800 */
[----:B----4-:R-:W4:Y:S03]  /*0cf0*/  LDC.64 R6, c[0x0][0x3b0] ;  /* 0x0000ec00ff067b82 */ /* 0x010f260000000a00 */
[----:B---3-5:R-:W3:Y:S01]  /*0d00*/  LDS R2, [UR8+0x1c] ;  /* 0x00001c08ff027984 */ /* 0x028ee20008000800 */
        /* <DEDUP_REMOVED lines=9> */
.L_x_27:
[----:B------:R-:W-:Y:S05]  /*0da0*/  BSYNC.RECONVERGENT B2 ;  /* 0x0000000000027941 */ /* 0x000fea0003800200 */
.L_x_26:
[----:B------:R-:W-:Y:S04]  /*0db0*/  BSSY.RECONVERGENT B3, `(.L_x_28) ;  /* 0x000001a000037945 */ /* 0x000fe80003800200 */
[----:B------:R-:W-:Y:S04]  /*0dc0*/  BSSY.RELIABLE B2, `(.L_x_29) ;  /* 0x0000015000027945 */ /* 0x000fe80003800100 */
[----:B------:R-:W-:Y:S05]  /*0dd0*/  @P3 BRA `(.L_x_30) ;  /* 0x0000000000203947 */ /* 0x000fea0003800000 */
[----:B---345:R-:W3:Y:S02]  /*0de0*/  LDS R2, [UR8+0x34] ;  /* 0x00003408ff027984 */ /* 0x038ee40008000800 */
[----:B---3--:R-:W-:-:S05]  /*0df0*/  LOP3.LUT R2, R2, 0x38, RZ, 0xb8, !PT ;  /* 0x0000003802027812 */ /* 0x008fca00078eb8ff */
[----:B------:R3:W-:Y:S01]  /*0e00*/  STS [UR8+0x34], R2 ;  /* 0x00003402ff007988 */ /* 0x0007e20008000808 */
[----:B------:R-:W-:Y:S05]  /*0e10*/  @P3 BRA `(.L_x_31) ;  /* 0x0000000000203947 */ /* 0x000fea0003800000 */
[----:B---3--:R-:W3:Y:S01]  /*0e20*/  LDS R2, [UR8+0x8] ;  /* 0x00000808ff027984 */ /* 0x008ee20008000800 */
[----:B------:R-:W-:-:S05]  /*0e30*/  IMAD.MOV.U32 R3, RZ, RZ, 0x780 ;  /* 0x00000780ff037424 */ /* 0x000fca00078e00ff */
[----:B---3--:R-:W-:-:S05]  /*0e40*/  LOP3.LUT R2, R2, 0x500, R3, 0xd8, !PT ;  /* 0x0000050002027812 */ /* 0x008fca00078ed803 */
[----:B------:R3:W-:Y:S02]  /*0e50*/  STS [UR8+0x8], R2 ;  /* 0x00000802ff007988 */ /* 0x0007e40008000808 */
.L_x_30:
[----:B------:R-:W-:Y:S05]  /*0e60*/  @P3 BRA `(.L_x_32) ;  /* 0x0000000000283947 */ /* 0x000fea0003800000 */
[----:B---345:R-:W3:Y:S02]  /*0e70*/  LDS R2, [UR8+0x8] ;  /* 0x00000808ff027984 */ /* 0x038ee40008000800 */
[----:B---3--:R-:W-:-:S05]  /*0e80*/  LOP3.LUT R2, R2, 0x1800, RZ, 0xb8, !PT ;  /* 0x0000180002027812 */ /* 0x008fca00078eb8ff */
[----:B------:R4:W-:Y:S02]  /*0e90*/  STS [UR8+0x8], R2 ;  /* 0x00000802ff007988 */ /* 0x0009e40008000808 */
.L_x_31:
[----:B------:R-:W-:Y:S05]  /*0ea0*/  @P3 BREAK.RELIABLE B2 ;  /* 0x0000000000023942 */ /* 0x000fea0003800100 */
[----:B------:R-:W-:Y:S05]  /*0eb0*/  @P3 BRA `(.L_x_33) ;  /* 0x0000000000243947 */ /* 0x000fea0003800000 */
[----:B---34-:R-:W3:Y:S01]  /*0ec0*/  LDS R2, [UR8+0x8] ;  /* 0x00000808ff027984 */ /* 0x018ee20008000800 */
[----:B------:R-:W-:-:S05]  /*0ed0*/  IMAD.MOV.U32 R3, RZ, RZ, 0x6000 ;  /* 0x00006000ff037424 */ /* 0x000fca00078e00ff */
[----:B---3--:R-:W-:-:S04]  /*0ee0*/  LOP3.LUT R2, R2, 0x6000, R3, 0xd8, !PT ;  /* 0x0000600002027812 */ /* 0x008fc800078ed803 */
[----:B------:R-:W-:-:S05]  /*0ef0*/  LOP3.LUT R2, R2, 0x400000, RZ, 0xb8, !PT ;  /* 0x0040000002027812 */ /* 0x000fca00078eb8ff */
[----:B------:R3:W-:Y:S02]  /*0f00*/  STS [UR8+0x8], R2 ;  /* 0x00000802ff007988 */ /* 0x0007e40008000808 */
.L_x_32:
[----:B------:R-:W-:Y:S05]  /*0f10*/  BSYNC.RELIABLE B2 ;  /* 0x0000000000027941 */ /* 0x000fea0003800100 */
.L_x_29:
[----:B---345:R-:W3:Y:S02]  /*0f20*/  @!P3 LDS R2, [UR8+0x8] ;  /* 0x00000808ff02b984 */ /* 0x038ee40008000800 */
[----:B---3--:R-:W-:-:S05]  /*0f30*/  @!P3 LOP3.LUT R2, R2, 0x8000, RZ, 0xb8, !PT ;  /* 0x000080000202b812 */ /* 0x008fca00078eb8ff */
[----:B------:R5:W-:Y:S02]  /*0f40*/  @!P3 STS [UR8+0x8], R2 ;  /* 0x00000802ff00b988 */ /* 0x000be40008000808 */
.L_x_33:
[----:B------:R-:W-:Y:S05]  /*0f50*/  BSYNC.RECONVERGENT B3 ;  /* 0x0000000000037941 */ /* 0x000fea0003800200 */
.L_x_28:
[----:B------:R-:W-:Y:S05]  /*0f60*/  WARPSYNC.ALL ;  /* 0x0000000000007948 */ /* 0x000fea0003800000 */
[----:B------:R-:W-:Y:S01]  /*0f70*/  NOP ;  /* 0x0000000000007918 */ /* 0x000fe20000000000 */
[----:B------:R-:W-:-:S04]  /*0f80*/  UIADD3 UR5, UPT, UPT, UR4, 0x80, URZ ;  /* 0x0000008004057890 */ /* 0x000fc8000fffe0ff */
[----:B------:R-:W-:-:S04]  /*0f90*/  UIADD3 UR26, UP0, UPT, UR5, UR20, URZ ;  /* 0x00000014051a7290 */ /* 0x000fc8000ff1e0ff */
[----:B------:R-:W-:Y:S01]  /*0fa0*/  ULEA.HI.X.SX32 UR27, UR5, UR21, 0x1, UP0 ;  /* 0x00000015051b7291 */ /* 0x000fe200080f0eff */
[----:B------:R-:W-:Y:S11]  /*0fb0*/  @P0 BRA `(.L_x_34) ;  /* 0x0000000000300947 */ /* 0x000ff60003800000 */
[----:B---345:R-:W3:Y:S01]  /*0fc0*/  S2R R2, SR_LANEID ;  /* 0x0000000000027919 */ /* 0x038ee20000000000 */
[----:B------:R-:W-:Y:S05]  /*0fd0*/  WARPSYNC.ALL ;  /* 0x0000000000007948 */ /* 0x000fea0003800000 */
[----:B------:R-:W-:Y:S01]  /*0fe0*/  NOP ;  /* 0x0000000000007918 */ /* 0x000fe20000000000 */
[----:B---3--:R-:W-:-:S05]  /*0ff0*/  IMAD.SHL.U32 R6, R2, 0x4, RZ ;  /* 0x0000000402067824 */ /* 0x008fca00078e00ff */
[----:B------:R-:W3:Y:S01]  /*1000*/  LDS R7, [R6+UR8] ;  /* 0x0000000806077984 */ /* 0x000ee20008000800 */
[----:B------:R-:W-:-:S05]  /*1010*/  IADD3 R2, P1, PT, R6, UR26, RZ ;  /* 0x0000001a06027c10 */ /* 0x000fca000ff3e0ff */
[----:B------:R-:W-:-:S05]  /*1020*/  IMAD.X R3, RZ, RZ, UR27, P1 ;  /* 0x0000001bff037e24 */ /* 0x000fca00088e06ff */
[----:B---3--:R3:W4:Y:S01]  /*1030*/  ATOMG.E.EXCH.STRONG.GPU PT, RZ, [R2], R7 ;  /* 0x0000000702ff73a8 */ /* 0x00872200041ee100 */
[----:B------:R-:W-:-:S04]  /*1040*/  DEPBAR {5,4,3,2,1,0} ;  /* 0x0000003f0000791a */ /* 0x000fc80000000000 */
[----:B------:R-:W5:Y:S02]  /*1050*/  CCTL.E.C.LDCU.IV.DEEP [UR26] ;  /* 0x000000001a007540 */ /* 0x000f640009c08000 */
[----:B-----5:R3:W-:Y:S01]  /*1060*/  UTMACCTL.IV [UR26] ;  /* 0x000000001a0079b9 */ /* 0x0207e20008000000 */
[----:B------:R-:W-:Y:S01]  /*1070*/  NOP ;  /* 0x0000000000007918 */ /* 0x000fe20000000000 */
.L_x_34:
[----:B------:R-:W-:Y:S05]  /*1080*/  @P0 BRA `(.L_x_35) ;  /* 0x00000000000c0947 */ /* 0x000fea0003800000 */
[----:B------:R0:W-:Y:S01]  /*1090*/  UTMACMDFLUSH ;  /* 0x00000000000079b7 */ /* 0x0001e20000000000 */
[----:B------:R-:W-:Y:S05]  /*10a0*/  @P0 BRA `(.L_x_35) ;  /* 0x0000000000040947 */ /* 0x000fea0003800000 */
[----:B------:R-:W-:-:S04]  /*10b0*/  DEPBAR.LE SB0, 0x0 ;  /* 0x000080000000791a */ /* 0x000fc80000000000 */
.L_x_35:
[----:B------:R-:W-:Y:S05]  /*10c0*/  WARPSYNC.ALL ;  /* 0x0000000000007948 */ /* 0x000fea0003800000 */
[----:B------:R-:W-:Y:S01]  /*10d0*/  NOP ;  /* 0x0000000000007918 */ /* 0x000fe20000000000 */
[----:B----4-:R-:W-:Y:S06]  /*10e0*/  BAR.SYNC.DEFER_BLOCKING 0x0 ;  /* 0x0000000000007b1d */ /* 0x010fec0000010000 */
[----:B------:R-:W-:Y:S02]  /*10f0*/  BSSY.RECONVERGENT B3, `(.L_x_36) ;  /* 0x000000b000037945 */ /* 0x000fe40003800200 */
[----:B------:R-:W-:Y:S06]  /*1100*/  BAR.SYNC.DEFER_BLOCKING 0x0 ;  /* 0x0000000000007b1d */ /* 0x000fec0000010000 */
[----:B------:R4:W-:Y:S01]  /*1110*/  @!P0 STS [R11], RZ ;  /* 0x000000ff0b008388 */ /* 0x0009e20000000800 */
[----:B------:R-:W-:Y:S01]  /*1120*/  NOP ;  /* 0x0000000000007918 */ /* 0x000fe20000000000 */
[----:B------:R-:W-:Y:S05]  /*1130*/  @P3 BRA `(.L_x_37) ;  /* 0x0000000000183947 */ /* 0x000fea0003800000 */
[----:B---3-5:R-:W3:Y:S01]  /*1140*/  LDS R2, [UR8+0x8] ;  /* 0x00000808ff027984 */ /* 0x028ee20008000800 */
[----:B------:R-:W5:Y:S01]  /*1150*/  LDC.64 R6, c[0x0][0x390] ;  /* 0x0000e400ff067b82 */ /* 0x000f620000000a00 */
[----:B------:R-:W-:Y:S02]  /*1160*/  IMAD.MOV.U32 R3, RZ, RZ, 0x70 ;  /* 0x00000070ff037424 */ /* 0x000fe400078e00ff */
[----:B-----5:R5:W-:Y:S03]  /*1170*/  STS.64 [UR8], R6 ;  /* 0x00000006ff007988 */ /* 0x020be60008000a08 */
[----:B---3--:R-:W-:-:S05]  /*1180*/  LOP3.LUT R2, R2, 0x10, R3, 0xd8, !PT ;  /* 0x0000001002027812 */ /* 0x008fca00078ed803 */
[----:B------:R5:W-:Y:S02]  /*1190*/  STS [UR8+0x8], R2 ;  /* 0x00000802ff007988 */ /* 0x000be40008000808 */
.L_x_37:
[----:B---3--:R-:W-:Y:S05]  /*11a0*/  BSYNC.RECONVERGENT B3 ;  /* 0x0000000000037941 */ /* 0x008fea0003800200 */
.L_x_36:
[----:B------:R-:W-:Y:S04]  /*11b0*/  BSSY.RECONVERGENT B4, `(.L_x_38) ;  /* 0x0000011000047945 */ /* 0x000fe80003800200 */
[----:B------:R-:W-:Y:S04]  /*11c0*/  BSSY.RELIABLE B3, `(.L_x_39) ;  /* 0x000000e000037945 */ /* 0x000fe80003800100 */
[----:B------:R-:W-:Y:S05]  /*11d0*/  @P3 BRA `(.L_x_40) ;  /* 0x0000000000243947 */ /* 0x000fea0003800000 */
[----:B-----5:R-:W3:Y:S01]  /*11e0*/  LDS R2, [UR8+0x34] ;  /* 0x00003408ff027984 */ /* 0x020ee20008000800 */
[----:B------:R-:W-:-:S05]  /*11f0*/  IMAD.MOV.U32 R3, RZ, RZ, 0x3f000000 ;  /* 0x3f000000ff037424 */ /* 0x000fca00078e00ff */
[----:B---3--:R-:W-:-:S05]  /*1200*/  LOP3.LUT R2, R2, 0xff000000, R3, 0xb8, !PT ;  /* 0xff00000002027812 */ /* 0x008fca00078eb803 */
[----:B------:R3:W-:Y:S01]  /*1210*/  STS [UR8+0x34], R2 ;  /* 0x00003402ff007988 */ /* 0x0007e20008000808 */
[----:B------:R-:W-:Y:S05]  /*1220*/  @P3 BRA `(.L_x_41) ;  /* 0x00000000001c3947 */ /* 0x000fea0003800000 */
[----:B---3--:R-:W3:Y:S01]  /*1230*/  LDS R2, [UR8+0x38] ;  /* 0x00003808ff027984 */ /* 0x008ee20008000800 */
[----:B------:R-:W-:-:S05]  /*1240*/  IMAD.MOV.U32 R3, RZ, RZ, 0x7f ;  /* 0x0000007fff037424 */ /* 0x000fca00078e00ff */
[----:B---3--:R-:W-:-:S05]  /*1250*/  LOP3.LUT R2, R2, 0xff, R3, 0xb8, !PT ;  /* 0x000000ff02027812 */ /* 0x008fca00078eb803 */
[----:B------:R3:W-:Y:S02]  /*1260*/  STS [UR8+0x38], R2 ;  /* 0x00003802ff007988 */ /* 0x0007e40008000808 */
.L_x_40:
[----:B------:R-:W-:Y:S05]  /*1270*/  @P3 BREAK.RELIABLE B3 ;  /* 0x0000000000033942 */ /* 0x000fea0003800100 */
[----:B------:R-:W-:Y:S05]  /*1280*/  @P3 BRA `(.L_x_42) ;  /* 0x00000000000c3947 */ /* 0x000fea0003800000 */
[----:B------:R2:W-:Y:S02]  /*1290*/  STS [UR8+0x20], R5 ;  /* 0x00002005ff007988 */ /* 0x0005e40008000808 */
.L_x_41:
[----:B------:R-:W-:Y:S05]  /*12a0*/  BSYNC.RELIABLE B3 ;  /* 0x0000000000037941 */ /* 0x000fea0003800100 */
.L_x_39:
[----:B------:R2:W-:Y:S02]  /*12b0*/  @!P3 STS [UR8+0x24], R4 ;  /* 0x00002404ff00b988 */ /* 0x0005e40008000808 */
.L_x_42:
[----:B------:R-:W-:Y:S05]  /*12c0*/  BSYNC.RECONVERGENT B4 ;  /* 0x0000000000047941 */ /* 0x000fea0003800200 */
.L_x_38:
[----:B------:R-:W-:Y:S05]  /*12d0*/  WARPSYNC.ALL ;  /* 0x0000000000007948 */ /* 0x000fea0003800000 */
[----:B------:R-:W-:Y:S01]  /*12e0*/  NOP ;  /* 0x0000000000007918 */ /* 0x000fe20000000000 */
[----:B------:R-:W-:Y:S04]  /*12f0*/  BSSY.RECONVERGENT B4, `(.L_x_43) ;  /* 0x000000e000047945 */ /* 0x000fe80003800200 */
[----:B------:R-:W-:Y:S05]  /*1300*/  @P3 BRA `(.L_x_44) ;  /* 0x0000000000303947 */ /* 0x000fea0003800000 */
[----:B------:R-:W2:Y:S02]  /*1310*/  LDS R3, [UR8+0x34] ;  /* 0x00003408ff037984 */ /* 0x000ea40008000800 */
[----:B--2---:R-:W2:Y:S02]  /*1320*/  LDC.64 R4, c[0x0][0x3b8] ;  /* 0x0000ee00ff047b82 */ /* 0x004ea40000000a00 */
[----:B---3-5:R-:W3:Y:S01]  /*1330*/  LDS R2, [UR8+0x1c] ;  /* 0x00001c08ff027984 */ /* 0x028ee20008000800 */
[C---:B--2---:R-:W-:Y:S01]  /*1340*/  SHF.L.U64.HI R5, R4.reuse, 0x1, R5 ;  /* 0x0000000104057819 */ /* 0x044fe20000010205 */
[----:B------:R-:W-:-:S03]  /*1350*/  IMAD.SHL.U32 R4, R4, 0x2, RZ ;  /* 0x0000000204047824 */ /* 0x000fc600078e00ff */
[--C-:B------:R-:W-:Y:S02]  /*1360*/  SHF.R.U32.HI R7, RZ, 0x4, R5.reuse ;  /* 0x00000004ff077819 */ /* 0x100fe40000011605 */
[----:B------:R-:W-:-:S05]  /*1370*/  SHF.R.U64 R4, R4, 0x4, R5 ;  /* 0x0000000404047819 */ /* 0x000fca0000001205 */
[----:B------:R2:W-:Y:S01]  /*1380*/  STS [UR8+0xc], R4 ;  /* 0x00000c04ff007988 */ /* 0x0005e20008000808 */
[----:B------:R-:W-:Y:S02]  /*1390*/  LOP3.LUT R3, R3, 0x7, RZ, 0xb8, !PT ;  /* 0x0000000703037812 */ /* 0x000fe400078eb8ff */
[----:B---3--:R-:W-:-:S03]  /*13a0*/  LOP3.LUT R2, R2, 0xf, R7, 0xb8, !PT ;  /* 0x0000000f02027812 */ /* 0x008fc600078eb807 */
[----:B------:R2:W-:Y:S04]  /*13b0*/  STS [UR8+0x34], R3 ;  /* 0x00003403ff007988 */ /* 0x0005e80008000808 */
[----:B------:R2:W-:Y:S02]  /*13c0*/  STS [UR8+0x1c], R2 ;  /* 0x00001c02ff007988 */ /* 0x0005e40008000808 */
.L_x_44:
[----:B------:R-:W-:Y:S05]  /*13d0*/  BSYNC.RECONVERGENT B4 ;  /* 0x0000000000047941 */ /* 0x000fea0003800200 */
.L_x_43:
[----:B------:R-:W-:Y:S04]  /*13e0*/  BSSY.RECONVERGENT B5, `(.L_x_45) ;  /* 0x000001a000057945 */ /* 0x000fe80003800200 */
[----:B------:R-:W-:Y:S04]  /*13f0*/  BSSY.RELIABLE B4, `(.L_x_46) ;  /* 0x0000015000047945 */ /* 0x000fe80003800100 */
[----:B------:R-:W-:Y:S05]  /*1400*/  @P3 BRA `(.L_x_47) ;  /* 0x0000000000203947 */ /* 0x000fea0003800000 */
[----:B--23-5:R-:W2:Y:S02]  /*1410*/  LDS R2, [UR8+0x34] ;  /* 0x00003408ff027984 */ /* 0x02cea40008000800 */
[----:B--2---:R-:W-:-:S05]  /*1420*/  LOP3.LUT R2, R2, 0x38, RZ, 0xb8, !PT ;  /* 0x0000003802027812 */ /* 0x004fca00078eb8ff */
[----:B------:R2:W-:Y:S01]  /*1430*/  STS [UR8+0x34], R2 ;  /* 0x00003402ff007988 */ /* 0x0005e20008000808 */
[----:B------:R-:W-:Y:S05]  /*1440*/  @P3 BRA `(.L_x_48) ;  /* 0x0000000000203947 */ /* 0x000fea0003800000 */
[----:B--2---:R-:W2:Y:S01]  /*1450*/  LDS R2, [UR8+0x8] ;  /* 0x00000808ff027984 */ /* 0x004ea20008000800 */
[----:B------:R-:W-:-:S05]  /*1460*/  IMAD.MOV.U32 R3, RZ, RZ, 0x780 ;  /* 0x00000780ff037424 */ /* 0x000fca00078e00ff */
[----:B--2---:R-:W-:-:S05]  /*1470*/  LOP3.LUT R2, R2, 0x500, R3, 0xd8, !PT ;  /* 0x0000050002027812 */ /* 0x004fca00078ed803 */
[----:B------:R2:W-:Y:S02]  /*1480*/  STS [UR8+0x8], R2 ;  /* 0x00000802ff007988 */ /* 0x0005e40008000808 */
.L_x_47:
[----:B------:R-:W-:Y:S05]  /*1490*/  @P3 BRA `(.L_x_49) ;  /* 0x0000000000283947 */ /* 0x000fea0003800000 */
[----:B--23-5:R-:W2:Y:S02]  /*14a0*/  LDS R2, [UR8+0x8] ;  /* 0x00000808ff027984 */ /* 0x02cea40008000800 */
[----:B--2---:R-:W-:-:S05]  /*14b0*/  LOP3.LUT R2, R2, 0x1800, RZ, 0xb8, !PT ;  /* 0x0000180002027812 */ /* 0x004fca00078eb8ff */
[----:B------:R3:W-:Y:S02]  /*14c0*/  STS [UR8+0x8], R2 ;  /* 0x00000802ff007988 */ /* 0x0007e40008000808 */
.L_x_48:
[----:B------:R-:W-:Y:S05]  /*14d0*/  @P3 BREAK.RELIABLE B4 ;  /* 0x0000000000043942 */ /* 0x000fea0003800100 */
[----:B------:R-:W-:Y:S05]  /*14e0*/  @P3 BRA `(.L_x_50) ;  /* 0x0000000000243947 */ /* 0x000fea0003800000 */
[----:B--23--:R-:W2:Y:S01]  /*14f0*/  LDS R2, [UR8+0x8] ;  /* 0x00000808ff027984 */ /* 0x00cea20008000800 */
[----:B------:R-:W-:-:S05]  /*1500*/  IMAD.MOV.U32 R3, RZ, RZ, 0x6000 ;  /* 0x00006000ff037424 */ /* 0x000fca00078e00ff */
[----:B--2---:R-:W-:-:S04]  /*1510*/  LOP3.LUT R2, R2, 0x6000, R3, 0xd8, !PT ;  /* 0x0000600002027812 */ /* 0x004fc800078ed803 */
[----:B------:R-:W-:-:S05]  /*1520*/  LOP3.LUT R2, R2, 0x400000, RZ, 0xb8, !PT ;  /* 0x0040000002027812 */ /* 0x000fca00078eb8ff */
[----:B------:R2:W-:Y:S02]  /*1530*/  STS [UR8+0x8], R2 ;  /* 0x00000802ff007988 */ /* 0x0005e40008000808 */
.L_x_49:
[----:B------:R-:W-:Y:S05]  /*1540*/  BSYNC.RELIABLE B4 ;  /* 0x0000000000047941 */ /* 0x000fea0003800100 */
.L_x_46:
[----:B--23-5:R-:W2:Y:S02]  /*1550*/  @!P3 LDS R2, [UR8+0x8] ;  /* 0x00000808ff02b984 */ /* 0x02cea40008000800 */
[----:B--2---:R-:W-:-:S05]  /*1560*/  @!P3 LOP3.LUT R2, R2, 0x8000, RZ, 0xb8, !PT ;  /* 0x000080000202b812 */ /* 0x004fca00078eb8ff */
[----:B------:R5:W-:Y:S02]  /*1570*/  @!P3 STS [UR8+0x8], R2 ;  /* 0x00000802ff00b988 */ /* 0x000be40008000808 */
.L_x_50:
[----:B------:R-:W-:Y:S05]  /*1580*/  BSYNC.RECONVERGENT B5 ;  /* 0x0000000000057941 */ /* 0x000fea0003800200 */
.L_x_45:
[----:B------:R-:W-:Y:S05]  /*1590*/  WARPSYNC.ALL ;  /* 0x0000000000007948 */ /* 0x000fea0003800000 */
[----:B------:R-:W-:Y:S01]  /*15a0*/  NOP ;  /* 0x0000000000007918 */ /* 0x000fe20000000000 */
[----:B------:R-:W-:-:S04]  /*15b0*/  UIADD3 UR4, UPT, UPT, UR4, 0x100, URZ ;  /* 0x0000010004047890 */ /* 0x000fc8000fffe0ff */
[----:B------:R-:W-:-:S04]  /*15c0*/  UIADD3 UR20, UP0, UPT, UR4, UR20, URZ ;  /* 0x0000001404147290 */ /* 0x000fc8000ff1e0ff */
[----:B------:R-:W-:Y:S01]  /*15d0*/  ULEA.HI.X.SX32 UR21, UR4, UR21, 0x1, UP0 ;  /* 0x0000001504157291 */ /* 0x000fe200080f0eff */
[----:B------:R-:W-:Y:S11]  /*15e0*/  @P0 BRA `(.L_x_51) ;  /* 0x0000000000300947 */ /* 0x000ff60003800000 */
[----:B--23-5:R-:W2:Y:S01]  /*15f0*/  S2R R2, SR_LANEID ;  /* 0x0000000000027919 */ /* 0x02cea20000000000 */
[----:B------:R-:W-:Y:S05]  /*1600*/  WARPSYNC.ALL ;  /* 0x0000000000007948 */ /* 0x000fea0003800000 */
[----:B------:R-:W-:Y:S01]  /*1610*/  NOP ;  /* 0x0000000000007918 */ /* 0x000fe20000000000 */
[----:B--2---:R-:W-:-:S05]  /*1620*/  IMAD.SHL.U32 R4, R2, 0x4, RZ ;  /* 0x0000000402047824 */ /* 0x004fca00078e00ff */
[----:B------:R-:W2:Y:S01]  /*1630*/  LDS R5, [R4+UR8] ;  /* 0x0000000804057984 */ /* 0x000ea20008000800 */
[----:B------:R-:W-:-:S05]  /*1640*/  IADD3 R2, P1, PT, R4, UR20, RZ ;  /* 0x0000001404027c10 */ /* 0x000fca000ff3e0ff */
[----:B------:R-:W-:-:S05]  /*1650*/  IMAD.X R3, RZ, RZ, UR21, P1 ;  /* 0x00000015ff037e24 */ /* 0x000fca00088e06ff */
[----:B--2---:R2:W3:Y:S01]  /*1660*/  ATOMG.E.EXCH.STRONG.GPU PT, RZ, [R2], R5 ;  /* 0x0000000502ff73a8 */ /* 0x0044e200041ee100 */
[----:B------:R-:W-:-:S04]  /*1670*/  DEPBAR {5,4,3,2,1,0} ;  /* 0x0000003f0000791a */ /* 0x000fc80000000000 */
[----:B------:R-:W5:Y:S02]  /*1680*/  CCTL.E.C.LDCU.IV.DEEP [UR20] ;  /* 0x0000000014007540 */ /* 0x000f640009c08000 */
[----:B-----5:R2:W-:Y:S01]  /*1690*/  UTMACCTL.IV [UR20] ;  /* 0x00000000140079b9 */ /* 0x0205e20008000000 */
[----:B------:R-:W-:Y:S01]  /*16a0*/  NOP ;  /* 0x0000000000007918 */ /* 0x000fe20000000000 */
.L_x_51:
[----:B------:R-:W-:Y:S05]  /*16b0*/  @P0 BRA `(.L_x_52) ;  /* 0x00000000000c0947 */ /* 0x000fea0003800000 */
[----:B------:R0:W-:Y:S01]  /*16c0*/  UTMACMDFLUSH ;  /* 0x00000000000079b7 */ /* 0x0001e20000000000 */
[----:B------:R-:W-:Y:S05]  /*16d0*/  @P0 BRA `(.L_x_52) ;  /* 0x0000000000040947 */ /* 0x000fea0003800000 */
[----:B------:R-:W-:-:S04]  /*16e0*/  DEPBAR.LE SB0, 0x0 ;  /* 0x000080000000791a */ /* 0x000fc80000000000 */
.L_x_52:
[----:B------:R-:W-:Y:S05]  /*16f0*/  WARPSYNC.ALL ;  /* 0x0000000000007948 */ /* 0x000fea0003800000 */
[----:B------:R-:W-:Y:S01]  /*1700*/  NOP ;  /* 0x0000000000007918 */ /* 0x000fe20000000000 */
[----:B---3--:R-:W-:Y:S01]  /*1710*/  BAR.SYNC.DEFER_BLOCKING 0x0 ;  /* 0x0000000000007b1d */ /* 0x008fe20000010000 */
[----:B--2--5:R-:W-:Y:S01]  /*1720*/  SHF.R.U32.HI R2, RZ, 0x5, R0 ;  /* 0x00000005ff027819 */ /* 0x024fe20000011600 */
[----:B------:R-:W-:-:S03]  /*1730*/  USHF.L.U32 UR15, UR15, 0x7, URZ ;  /* 0x000000070f0f7899 */ /* 0x000fc600080006ff */
[----:B------:R-:W-:Y:S01]  /*1740*/  R2UR UR22, R2 ;  /* 0x00000000021672ca */ /* 0x000fe200000e0000 */
[----:B------:R-:W-:Y:S01]  /*1750*/  VOTEU.ALL UP0, P3 ;  /* 0x0000000000ff7886 */ /* 0x000fe20001800000 */
[----:B------:R-:W-:Y:S01]  /*1760*/  UMOV UR4, 0x1 ;  /* 0x0000000100047882 */ /* 0x000fe20000000000 */
[----:B------:R-:W-:Y:S01]  /*1770*/  VOTEU.ALL UP1, P3 ;  /* 0x0000000000ff7886 */ /* 0x000fe20001820000 */
[----:B------:R-:W-:Y:S02]  /*1780*/  BSSY.RECONVERGENT B5, `(.L_x_53) ;  /* 0x0000018000057945 */ /* 0x000fe40003800200 */
[----:B------:R-:W-:-:S04]  /*1790*/  @!UP0 UIADD3 UR10, UPT, UPT, -UR4, 0x100000, URZ ;  /* 0x00100000040a8890 */ /* 0x000fc8000fffe1ff */
[----:B------:R-:W-:Y:S02]  /*17a0*/  @!UP0 USHF.L.U32 UR11, UR10, 0xb, URZ ;  /* 0x0000000b0a0b8899 */ /* 0x000fe400080006ff */
[----:B------:R-:W-:Y:S02]  /*17b0*/  @!UP0 USHF.L.U32 UR10, UR10, 0x1, URZ ;  /* 0x000000010a0a8899 */ /* 0x000fe400080006ff */
[----:B------:R-:W-:-:S04]  /*17c0*/  @!UP0 UIADD3 UR4, UPT, UPT, -UR4, 0x100000, URZ ;  /* 0x0010000004048890 */ /* 0x000fc8000fffe1ff */
[----:B------:R-:W-:Y:S02]  /*17d0*/  @!UP0 USHF.L.U32 UR5, UR4, 0xb, URZ ;  /* 0x0000000b04058899 */ /* 0x000fe400080006ff */
[----:B------:R-:W-:Y:S01]  /*17e0*/  @!UP0 USHF.L.U32 UR4, UR4, 0x1, URZ ;  /* 0x0000000104048899 */ /* 0x000fe200080006ff */
[----:B------:R-:W-:Y:S01]  /*17f0*/  VOTEU.ALL UP0, P3 ;  /* 0x0000000000ff7886 */ /* 0x000fe20001800000 */
[----:B------:R-:W2:Y:S04]  /*1800*/  FENCE.VIEW.ASYNC.S ;  /* 0x00000000000073c6 */ /* 0x000ea80000000000 */
[----:B--2---:R2:W3:Y:S06]  /*1810*/  @!UP0 SYNCS.EXCH.64 URZ, [UR8+0x20000], UR10 ;  /* 0x0200000a08ff85b2 */ /* 0x0044ec0008000100 */
[----:B------:R2:W3:Y:S02]  /*1820*/  @!UP1 SYNCS.EXCH.64 URZ, [UR8+0x20020], UR4 ;  /* 0x0200200408ff95b2 */ /* 0x0004e40008000100 */
[----:B---3--:R-:W-:Y:S06]  /*1830*/  BAR.SYNC.DEFER_BLOCKING 0x0 ;  /* 0x0000000000007b1d */ /* 0x008fec0000010000 */
[----:B------:R-:W-:Y:S05]  /*1840*/  @P3 BRA `(.L_x_54) ;  /* 0x00000000002c3947 */ /* 0x000fea0003800000 */
[----:B--2---:R-:W-:Y:S02]  /*1850*/  UMOV UR4, 0x1 ;  /* 0x0000000100047882 */ /* 0x004fe40000000000 */
[----:B------:R-:W-:-:S04]  /*1860*/  UIADD3 UR10, UPT, UPT, -UR4, 0x100000, URZ ;  /* 0x00100000040a7890 */ /* 0x000fc8000fffe1ff */
[----:B------:R-:W-:Y:S02]  /*1870*/  USHF.L.U32 UR11, UR10, 0xb, URZ ;  /* 0x0000000b0a0b7899 */ /* 0x000fe400080006ff */
[----:B------:R-:W-:Y:S02]  /*1880*/  USHF.L.U32 UR10, UR10, 0x1, URZ ;  /* 0x000000010a0a7899 */ /* 0x000fe400080006ff */
[----:B------:R-:W-:-:S04]  /*1890*/  UIADD3 UR4, UPT, UPT, -UR4, 0x100000, URZ ;  /* 0x0010000004047890 */ /* 0x000fc8000fffe1ff */
[----:B------:R-:W-:Y:S02]  /*18a0*/  USHF.L.U32 UR5, UR4, 0xb, URZ ;  /* 0x0000000b04057899 */ /* 0x000fe400080006ff */
[----:B------:R-:W-:Y:S01]  /*18b0*/  USHF.L.U32 UR4, UR4, 0x1, URZ ;  /* 0x0000000104047899 */ /* 0x000fe200080006ff */
[----:B------:R-:W2:Y:S03]  /*18c0*/  FENCE.VIEW.ASYNC.S ;  /* 0x00000000000073c6 */ /* 0x000ea60000000000 */
[----:B--2---:R3:W5:Y:S08]  /*18d0*/  SYNCS.EXCH.64 URZ, [UR8+0x20008], UR10 ;  /* 0x0200080a08ff75b2 */ /* 0x0047700008000100 */
[----:B------:R3:W2:Y:S02]  /*18e0*/  SYNCS.EXCH.64 URZ, [UR8+0x20028], UR4 ;  /* 0x0200280408ff75b2 */ /* 0x0006a40008000100 */
[----:B---3--:R-:W-:Y:S01]  /*18f0*/  NOP ;  /* 0x0000000000007918 */ /* 0x008fe20000000000 */
.L_x_54:
[----:B--2---:R-:W-:Y:S05]  /*1900*/  BSYNC.RECONVERGENT B5 ;  /* 0x0000000000057941 */ /* 0x004fea0003800200 */
.L_x_53:
[----:B-----5:R-:W-:Y:S06]  /*1910*/  BAR.SYNC.DEFER_BLOCKING 0x0 ;  /* 0x0000000000007b1d */ /* 0x020fec0000010000 */
[----:B------:R-:W-:Y:S04]  /*1920*/  BSSY.RECONVERGENT B5, `(.L_x_55) ;  /* 0x000000d000057945 */ /* 0x000fe80003800200 */
[----:B------:R-:W-:Y:S05]  /*1930*/  @P3 BRA `(.L_x_56) ;  /* 0x00000000002c3947 */ /* 0x000fea0003800000 */
[----:B------:R-:W-:Y:S02]  /*1940*/  UMOV UR4, 0x1 ;  /* 0x0000000100047882 */ /* 0x000fe40000000000 */
[----:B------:R-:W-:-:S04]  /*1950*/  UIADD3 UR10, UPT, UPT, -UR4, 0x100000, URZ ;  /* 0x00100000040a7890 */ /* 0x000fc8000fffe1ff */
[----:B------:R-:W-:Y:S02]  /*1960*/  USHF.L.U32 UR11, UR10, 0xb, URZ ;  /* 0x0000000b0a0b7899 */ /* 0x000fe400080006ff */
[----:B------:R-:W-:Y:S02]  /*1970*/  USHF.L.U32 UR10, UR10, 0x1, URZ ;  /* 0x000000010a0a7899 */ /* 0x000fe400080006ff */
[----:B------:R-:W-:-:S04]  /*1980*/  UIADD3 UR4, UPT, UPT, -UR4, 0x100000, URZ ;  /* 0x0010000004047890 */ /* 0x000fc8000fffe1ff */
[----:B------:R-:W-:Y:S02]  /*1990*/  USHF.L.U32 UR5, UR4, 0xb, URZ ;  /* 0x0000000b04057899 */ /* 0x000fe400080006ff */
[----:B------:R-:W-:Y:S01]  /*19a0*/  USHF.L.U32 UR4, UR4, 0x1, URZ ;  /* 0x0000000104047899 */ /* 0x000fe200080006ff */
[----:B------:R-:W2:Y:S03]  /*19b0*/  FENCE.VIEW.ASYNC.S ;  /* 0x00000000000073c6 */ /* 0x000ea60000000000 */
[----:B--2---:R2:W3:Y:S08]  /*19c0*/  SYNCS.EXCH.64 URZ, [UR8+0x20010], UR10 ;  /* 0x0200100a08ff75b2 */ /* 0x0044f00008000100 */
[----:B------:R2:W5:Y:S01]  /*19d0*/  SYNCS.EXCH.64 URZ, [UR8+0x20030], UR4 ;  /* 0x0200300408ff75b2 */ /* 0x0005620008000100 */
[----:B------:R-:W-:Y:S01]  /*19e0*/  NOP ;  /* 0x0000000000007918 */ /* 0x000fe20000000000 */
.L_x_56:
[----:B--2---:R-:W-:Y:S05]  /*19f0*/  BSYNC.RECONVERGENT B5 ;  /* 0x0000000000057941 */ /* 0x004fea0003800200 */
.L_x_55:
[----:B---3-5:R-:W-:Y:S01]  /*1a00*/  BAR.SYNC.DEFER_BLOCKING 0x0 ;  /* 0x0000000000007b1d */ /* 0x028fe20000010000 */
[----:B------:R-:W-:Y:S01]  /*1a10*/  UIADD3 UR12, UPT, UPT, UR8, 0x20020, URZ ;  /* 0x00020020080c7890 */ /* 0x000fe2000fffe0ff */
[----:B------:R-:W-:Y:S01]  /*1a20*/  ISETP.GE.AND P0, PT, R10, 0x1, PT ;  /* 0x000000010a00780c */ /* 0x000fe20003f06270 */
[----:B------:R-:W-:-:S03]  /*1a30*/  USHF.L.U32 UR19, UR7, 0x7, URZ ;  /* 0x0000000707137899 */ /* 0x000fc600080006ff */
        /* <DEDUP_REMOVED lines=13> */
.L_x_58:
[----:B--2---:R-:W-:Y:S05]  /*1b10*/  BSYNC.RECONVERGENT B5 ;  /* 0x0000000000057941 */ /* 0x004fea0003800200 */
.L_x_57:
[----:B------:R-:W-:Y:S05]  /*1b20*/  @!P0 BRA `(.L_x_59) ;  /* 0x0000000800748947 */ /* 0x000fea0003800000 */
[----:B---3-5:R-:W-:Y:S01]  /*1b30*/  BAR.SYNC.DEFER_BLOCKING 0x0 ;  /* 0x0000000000007b1d */ /* 0x028fe20000010000 */
[----:B------:R-:W-:Y:S01]  /*1b40*/  @!P3 IMAD.MOV.U32 R2, RZ, RZ, 0x8000 ;  /* 0x00008000ff02b424 */ /* 0x000fe200078e00ff */
[----:B------:R-:W-:Y:S02]  /*1b50*/  ELECT P1, URZ, PT ;  /* 0x0000000000ff782f */ /* 0x000fe40003820000 */
[----:B------:R-:W-:Y:S02]  /*1b60*/  ELECT P0, URZ, PT ;  /* 0x0000000000ff782f */ /* 0x000fe40003800000 */
[C---:B------:R-:W-:Y:S01]  /*1b70*/  ISETP.LT.U32.AND P1, PT, R68.reuse, 0x20, P1 ;  /* 0x000000204400780c */ /* 0x040fe20000f21070 */
[----:B------:R-:W-:Y:S01]  /*1b80*/  UMOV UR11, UR19 ;  /* 0x00000013000b7c82 */ /* 0x000fe20008000000 */
[----:B------:R-:W-:Y:S01]  /*1b90*/  ISETP.LT.U32.AND P0, PT, R68, 0x20, P0 ;  /* 0x000000204400780c */ /* 0x000fe20000701070 */
[----:B------:R-:W-:Y:S01]  /*1ba0*/  UIADD3 UR4, UPT, UPT, UR8, 0x10000, URZ ;  /* 0x0001000008047890 */ /* 0x000fe2000fffe0ff */
[----:B------:R-:W-:-:S09]  /*1bb0*/  UMOV UR7, UR15 ;  /* 0x0000000f00077c82 */ /* 0x000fd20008000000 */
[----:B------:R-:W-:Y:S01]  /*1bc0*/  VOTEU.ANY UP0, P1 ;  /* 0x0000000000ff7886 */ /* 0x000fe20000800100 */
[----:B------:R-:W-:Y:S01]  /*1bd0*/  VOTEU.ANY UP2, P1 ;  /* 0x0000000000ff7886 */ /* 0x000fe20000840100 */
[----:B------:R-:W-:Y:S01]  /*1be0*/  VOTEU.ANY UP1, P0 ;  /* 0x0000000000ff7886 */ /* 0x000fe20000020100 */
[----:B------:R-:W-:Y:S01]  /*1bf0*/  VOTEU.ANY UP3, P0 ;  /* 0x0000000000ff7886 */ /* 0x000fe20000060100 */
[----:B------:R2:W-:Y:S01]  /*1c00*/  @!P3 SYNCS.ARRIVE.TRANS64 RZ, [UR8+0x20000], R2 ;  /* 0x02000002ffffb9a7 */ /* 0x0005e20008000008 */
[----:B------:R3:W-:Y:S06]  /*1c10*/  MEMBAR.ALL.CTA ;  /* 0x0000000000007992 */ /* 0x0007ec0000008000 */
[----:B---3--:R-:W3:Y:S01]  /*1c20*/  FENCE.VIEW.ASYNC.S ;  /* 0x00000000000073c6 */ /* 0x008ee20000000000 */
[----:B------:R-:W-:Y:S01]  /*1c30*/  @UP0 UIADD3 UR9, UPT, UPT, UR8, 0x20000, URZ ;  /* 0x0002000008090890 */ /* 0x000fe2000fffe0ff */
[----:B------:R-:W-:Y:S01]  /*1c40*/  @UP0 UMOV UR10, URZ ;  /* 0x000000ff000a0c82 */ /* 0x000fe20008000000 */
[----:B------:R-:W-:Y:S01]  /*1c50*/  @UP1 UIADD3 UR5, UPT, UPT, UR8, 0x20000, URZ ;  /* 0x0002000008051890 */ /* 0x000fe2000fffe0ff */
[----:B------:R-:W-:Y:S01]  /*1c60*/  @UP1 UMOV UR6, URZ ;  /* 0x000000ff00061c82 */ /* 0x000fe20008000000 */
[----:B------:R-:W-:Y:S01]  /*1c70*/  UISETP.NE.U32.AND UP0, UPT, UR22, URZ, UPT ;  /* 0x000000ff1600728c */ /* 0x000fe2000bf05070 */
[----:B---3--:R-:W-:Y:S06]  /*1c80*/  BAR.SYNC.DEFER_BLOCKING 0x0 ;  /* 0x0000000000007b1d */ /* 0x008fec0000010000 */
[----:B------:R2:W-:Y:S02]  /*1c90*/  @UP2 UTMALDG.2D [UR8], [UR24] ;  /* 0x00000008180025b4 */ /* 0x0005e40008008000 */
[----:B------:R-:W-:Y:S06]  /*1ca0*/  BAR.SYNC.DEFER_BLOCKING 0x0 ;  /* 0x0000000000007b1d */ /* 0x000fec0000010000 */
[----:B------:R2:W-:Y:S02]  /*1cb0*/  @UP3 UTMALDG.2D [UR4], [UR26] ;  /* 0x000000041a0035b4 */ /* 0x0005e40008008000 */
[----:B------:R-:W-:Y:S06]  /*1cc0*/  BAR.SYNC.DEFER_BLOCKING 0x0 ;  /* 0x0000000000007b1d */ /* 0x000fec0000010000 */
[----:B------:R-:W3:Y:S02]  /*1cd0*/  SYNCS.PHASECHK.TRANS64.TRYWAIT P0, [UR8+0x20000], RZ ;  /* 0x020000ffff0075a7 */ /* 0x000ee40008001108 */
[----:B--23--:R-:W-:Y:S05]  /*1ce0*/  @!P0 BRA `(.L_x_60) ;  /* 0x0000001000388947 */ /* 0x00cfea0003800000 */
.L_x_78:
[----:B------:R-:W-:Y:S05]  /*1cf0*/  BRA.U UP0, `(.L_x_61) ;  /* 0x0000000100747547 */ /* 0x000fea000b800000 */
[----:B------:R-:W-:Y:S02]  /*1d00*/  USHF.R.U32.HI UR6, URZ, 0x4, UR8 ;  /* 0x00000004ff067899 */ /* 0x000fe40008011608 */
[----:B------:R-:W-:Y:S02]  /*1d10*/  USHF.R.U32.HI UR10, URZ, 0x4, UR4 ;  /* 0x00000004ff0a7899 */ /* 0x000fe40008011604 */
[----:B------:R-:W-:Y:S02]  /*1d20*/  USGXT.U32 UR6, UR6, 0xe ;  /* 0x0000000e0606789a */ /* 0x000fe40008000000 */
[----:B------:R-:W-:Y:S02]  /*1d30*/  USGXT.U32 UR10, UR10, 0xe ;  /* 0x0000000e0a0a789a */ /* 0x000fe40008000000 */
[----:B------:R-:W-:Y:S02]  /*1d40*/  UIADD3 UR34, UP0, UPT, UR6, 0x2, URZ ;  /* 0x0000000206227890 */ /* 0x000fe4000ff1e0ff */
[----:B------:R-:W-:Y:S01]  /*1d50*/  UIADD3 UR32, UP1, UPT, UR10, 0x2, URZ ;  /* 0x000000020a207890 */ /* 0x000fe2000ff3e0ff */
[----:B------:R-:W-:Y:S01]  /*1d60*/  UMOV UR4, URZ ;  /* 0x000000ff00047c82 */ /* 0x000fe20008000000 */
[----:B------:R-:W-:Y:S01]  /*1d70*/  UMOV UR5, URZ ;  /* 0x000000ff00057c82 */ /* 0x000fe20008000000 */
[----:B------:R-:W-:-:S02]  /*1d80*/  UIADD3.X UR35, UPT, UPT, UR4, 0x40004040, URZ, UP0, !UPT ;  /* 0x4000404004237890 */ /* 0x000fc400087fe4ff */
[----:B------:R-:W-:Y:S02]  /*1d90*/  UIADD3.X UR33, UPT, UPT, UR5, 0x40004040, URZ, UP1, !UPT ;  /* 0x4000404005217890 */ /* 0x000fe40008ffe4ff */
[----:B------:R-:W-:Y:S02]  /*1da0*/  UIADD3.64 UR4, UPT, UPT, UR34, 0x2, URZ ;  /* 0x0000000222047897 */ /* 0x000fe4000fffe0ff */
[----:B------:R-:W-:Y:S02]  /*1db0*/  UIADD3.64 UR16, UPT, UPT, UR32, 0x2, URZ ;  /* 0x0000000220107897 */ /* 0x000fe4000fffe0ff */
[----:B------:R-:W-:Y:S02]  /*1dc0*/  UIADD3.64 UR28, UPT, UPT, UR34, 0x4, URZ ;  /* 0x00000004221c7897 */ /* 0x000fe4000fffe0ff */
[----:B------:R-:W-:Y:S01]  /*1dd0*/  UIADD3.64 UR30, UPT, UPT, UR32, 0x4, URZ ;  /* 0x00000004201e7897 */ /* 0x000fe2000fffe0ff */
[----:B------:R-:W-:Y:S01]  /*1de0*/  UMOV UR36, 0x0 ;  /* 0x0000000000247882 */ /* 0x000fe20000000000 */
[----:B------:R-:W-:Y:S01]  /*1df0*/  UMOV UR37, 0x8200490 ;  /* 0x0820049000257882 */ /* 0x000fe20000000000 */
[----:B------:R-:W-:Y:S01]  /*1e00*/  UMOV UR7, 0x40004040 ;  /* 0x4000404000077882 */ /* 0x000fe20000000000 */
[----:B------:R-:W-:Y:S01]  /*1e10*/  UMOV UR11, 0x40004040 ;  /* 0x40004040000b7882 */ /* 0x000fe20000000000 */
[----:B------:R-:W-:Y:S01]  /*1e20*/  UMOV UR38, 0x0 ;  /* 0x0000000000267882 */ /* 0x000fe20000000000 */
[----:B------:R-:W-:Y:S01]  /*1e30*/  UMOV UR39, 0x8200490 ;  /* 0x0820049000277882 */ /* 0x000fe20000000000 */
[----:B------:R-:W-:Y:S01]  /*1e40*/  UMOV UR40, 0x0 ;  /* 0x0000000000287882 */ /* 0x000fe20000000000 */
[----:B------:R-:W-:Y:S01]  /*1e50*/  UMOV UR41, 0x8200490 ;  /* 0x0820049000297882 */ /* 0x000fe20000000000 */
[----:B------:R2:W-:Y:S01]  /*1e60*/  UTCHMMA gdesc[UR6], gdesc[UR10], tmem[UR23], tmem[UR36], idesc[UR37], !UPT ;  /* 0x00ff240a060075ea */ /* 0x0005e2000f800017 */
[----:B------:R-:W-:Y:S01]  /*1e70*/  UMOV UR42, 0x0 ;  /* 0x00000000002a7882 */ /* 0x000fe20000000000 */
[----:B------:R-:W-:Y:S01]  /*1e80*/  UMOV UR43, 0x8200490 ;  /* 0x08200490002b7882 */ /* 0x000fe20000000000 */
[----:B------:R2:W-:Y:S01]  /*1e90*/  UTCHMMA gdesc[UR34], gdesc[UR32], tmem[UR23], tmem[UR38], idesc[UR39], UPT ;  /* 0x00ff2620220075ea */ /* 0x0005e2000b800017 */
[----:B------:R2:W-:Y:S01]  /*1ea0*/  UTCHMMA gdesc[UR4], gdesc[UR16], tmem[UR23], tmem[UR40], idesc[UR41], UPT ;  /* 0x00ff2810040075ea */ /* 0x0005e2000b800017 */
[----:B------:R2:W-:Y:S01]  /*1eb0*/  UTCHMMA gdesc[UR28], gdesc[UR30], tmem[UR23], tmem[UR42], idesc[UR43], UPT ;  /* 0x00ff2a1e1c0075ea */ /* 0x0005e2000b800017 */
[----:B------:R-:W-:Y:S01]  /*1ec0*/  NOP ;  /* 0x0000000000007918 */ /* 0x000fe20000000000 */
.L_x_61:
[----:B------:R-:W-:Y:S01]  /*1ed0*/  ELECT P0, URZ, PT ;  /* 0x0000000000ff782f */ /* 0x000fe20003800000 */
[----:B--2---:R-:W-:Y:S01]  /*1ee0*/  UMOV UR4, UR12 ;  /* 0x0000000c00047c82 */ /* 0x004fe20008000000 */
[----:B------:R-:W-:Y:S02]  /*1ef0*/  UMOV UR5, URZ ;  /* 0x000000ff00057c82 */ /* 0x000fe40008000000 */
[----:B------:R-:W-:-:S13]  /*1f00*/  ISETP.LT.U32.AND P0, PT, R68, 0x20, P0 ;  /* 0x000000204400780c */ /* 0x000fda0000701070 */
[----:B------:R-:W-:Y:S01]  /*1f10*/  VOTEU.ANY UP0, P0 ;  /* 0x0000000000ff7886 */ /* 0x000fe20000000100 */
[----:B------:R-:W-:Y:S01]  /*1f20*/  VOTEU.ANY UP1, P0 ;  /* 0x0000000000ff7886 */ /* 0x000fe20000020100 */
[----:B------:R-:W-:-:S03]  /*1f30*/  ISETP.GE.U32.AND P0, PT, R10, 0x41, PT ;  /* 0x000000410a00780c */ /* 0x000fc60003f06070 */
[----:B------:R-:W-:Y:S02]  /*1f40*/  @UP0 UMOV UR4, UR4 ;  /* 0x0000000400040c82 */ /* 0x000fe40008000000 */
[----:B------:R2:W-:Y:S01]  /*1f50*/  @UP1 UTCBAR [UR4], URZ ;  /* 0x000000ff040013e9 */ /* 0x0005e200080000ff */
[----:B------:R-:W-:Y:S06]  /*1f60*/  BAR.SYNC.DEFER_BLOCKING 0x0 ;  /* 0x0000000000007b1d */ /* 0x000fec0000010000 */
[----:B------:R-:W3:Y:S02]  /*1f70*/  SYNCS.PHASECHK.TRANS64.TRYWAIT P1, [UR8+0x20020], RZ ;  /* 0x020020ffff0075a7 */ /* 0x000ee40008021108 */
[----:B--23--:R-:W-:Y:S05]  /*1f80*/  @!P1 BRA `(.L_x_62) ;  /* 0x0000000c009c9947 */ /* 0x00cfea0003800000 */
.L_x_79:
[----:B------:R-:W-:Y:S01]  /*1f90*/  UMOV UR4, URZ ;  /* 0x000000ff00047c82 */ /* 0x000fe20008000000 */
[----:B------:R-:W-:Y:S05]  /*1fa0*/  @!P0 BRA `(.L_x_59) ;  /* 0x0000000400548947 */ /* 0x000fea0003800000 */
[----:B------:R-:W2:Y:S01]  /*1fb0*/  LDCU UR29, c[0x0][0x3a0] ;  /* 0x00007400ff1d77ac */ /* 0x000ea20008000800 */
[----:B------:R-:W-:Y:S01]  /*1fc0*/  UMOV UR9, 0x1 ;  /* 0x0000000100097882 */ /* 0x000fe20000000000 */
[----:B------:R-:W-:-:S05]  /*1fd0*/  UMOV UR18, 0x40 ;  /* 0x0000004000127882 */ /* 0x000fca0000000000 */
.L_x_66:
[----:B------:R-:W-:Y:S01]  /*1fe0*/  BAR.SYNC.DEFER_BLOCKING 0x0 ;  /* 0x0000000000007b1d */ /* 0x000fe20000010000 */
[----:B------:R-:W-:Y:S01]  /*1ff0*/  ULEA UR28, UR9, UR8, 0x3 ;  /* 0x00000008091c7291 */ /* 0x000fe2000f8e18ff */
[----:B------:R-:W-:Y:S01]  /*2000*/  @!P3 IMAD.MOV.U32 R2, RZ, RZ, 0x8000 ;  /* 0x00008000ff02b424 */ /* 0x000fe200078e00ff */
[----:B------:R-:W-:Y:S01]  /*2010*/  ELECT P1, URZ, PT ;  /* 0x0000000000ff782f */ /* 0x000fe20003820000 */
[----:B------:R-:W-:-:S03]  /*2020*/  ULEA UR16, UR9, UR8, 0xe ;  /* 0x0000000809107291 */ /* 0x000fc6000f8e70ff */
[----:B------:R-:W-:Y:S02]  /*2030*/  ISETP.LT.U32.AND P1, PT, R68, 0x20, P1 ;  /* 0x000000204400780c */ /* 0x000fe40000f21070 */
[----:B------:R-:W-:Y:S01]  /*2040*/  ELECT P0, URZ, PT ;  /* 0x0000000000ff782f */ /* 0x000fe20003800000 */
[----:B------:R-:W-:-:S03]  /*2050*/  UIADD3 UR12, UPT, UPT, UR16, 0x10000, URZ ;  /* 0x00010000100c7890 */ /* 0x000fc6000fffe0ff */
[----:B------:R-:W-:Y:S01]  /*2060*/  ISETP.LT.U32.AND P0, PT, R68, 0x20, P0 ;  /* 0x000000204400780c */ /* 0x000fe20000701070 */
[----:B------:R-:W-:Y:S01]  /*2070*/  UMOV UR14, UR18 ;  /* 0x00000012000e7c82 */ /* 0x000fe20008000000 */
[----:B------:R-:W-:-:S05]  /*2080*/  USHF.L.U32 UR5, UR4, 0x1f, URZ ;  /* 0x0000001f04057899 */ /* 0x000fca00080006ff */
[----:B------:R-:W-:Y:S01]  /*2090*/  VOTEU.ANY UP0, P1 ;  /* 0x0000000000ff7886 */ /* 0x000fe20000800100 */
[----:B------:R3:W-:Y:S01]  /*20a0*/  @!P3 SYNCS.ARRIVE.TRANS64 RZ, [UR28+0x20000], R2 ;  /* 0x02000002ffffb9a7 */ /* 0x0007e2000800001c */
[----:B------:R5:W-:Y:S06]  /*20b0*/  MEMBAR.ALL.CTA ;  /* 0x0000000000007992 */ /* 0x000bec0000008000 */
[----:B-----5:R-:W5:Y:S01]  /*20c0*/  FENCE.VIEW.ASYNC.S ;  /* 0x00000000000073c6 */ /* 0x020f620000000000 */
[----:B------:R-:W-:Y:S01]  /*20d0*/  @UP0 UIADD3 UR17, UPT, UPT, UR28, 0x20000, URZ ;  /* 0x000200001c110890 */ /* 0x000fe2000fffe0ff */
[----:B-----5:R-:W-:Y:S01]  /*20e0*/  VOTEU.ANY UP0, P1 ;  /* 0x0000000000ff7886 */ /* 0x020fe20000800100 */
[----:B------:R-:W-:Y:S01]  /*20f0*/  VOTEU.ANY UP1, P0 ;  /* 0x0000000000ff7886 */ /* 0x000fe20000020100 */
[----:B---3--:R-:W-:-:S04]  /*2100*/  IMAD.U32 R2, RZ, RZ, UR5 ;  /* 0x00000005ff027e24 */ /* 0x008fc8000f8e00ff */
[----:B------:R-:W-:Y:S01]  /*2110*/  @UP1 UIADD3 UR13, UPT, UPT, UR28, 0x20000, URZ ;  /* 0x000200001c0d1890 */ /* 0x000fe2000fffe0ff */
[----:B------:R-:W-:Y:S01]  /*2120*/  VOTEU.ANY UP1, P0 ;  /* 0x0000000000ff7886 */ /* 0x000fe20000020100 */
[----:B------:R-:W-:Y:S06]  /*2130*/  BAR.SYNC.DEFER_BLOCKING 0x0 ;  /* 0x0000000000007b1d */ /* 0x000fec0000010000 */
[----:B------:R3:W-:Y:S01]  /*2140*/  @UP0 UTMALDG.2D [UR16], [UR24] ;  /* 0x00000010180005b4 */ /* 0x0007e20008008000 */
[----:B------:R-:W-:Y:S01]  /*2150*/  UISETP.NE.U32.AND UP0, UPT, UR22, URZ, UPT ;  /* 0x000000ff1600728c */ /* 0x000fe2000bf05070 */
[----:B------:R-:W-:Y:S06]  /*2160*/  BAR.SYNC.DEFER_BLOCKING 0x0 ;  /* 0x0000000000007b1d */ /* 0x000fec0000010000 */
[----:B------:R3:W-:Y:S02]  /*2170*/  @UP1 UTMALDG.2D [UR12], [UR26] ;  /* 0x0000000c1a0015b4 */ /* 0x0007e40008008000 */
[----:B------:R-:W-:Y:S06]  /*2180*/  BAR.SYNC.DEFER_BLOCKING 0x0 ;  /* 0x0000000000007b1d */ /* 0x000fec0000010000 */
[----:B------:R-:W5:Y:S02]  /*2190*/  SYNCS.PHASECHK.TRANS64.TRYWAIT P0, [UR28+0x20000], R2 ;  /* 0x02000002ff0075a7 */ /* 0x000f64000800111c */
[----:B---3-5:R-:W-:Y:S05]  /*21a0*/  @!P0 BRA `(.L_x_63) ;  /* 0x0000000c00208947 */ /* 0x028fea0003800000 */
.L_x_80:
        /* <DEDUP_REMOVED lines=11> */
[----:B------:R-:W-:Y:S02]  /*2260*/  UIADD3 UR6, UP0, UPT, UR16, 0x2, URZ ;  /* 0x0000000210067890 */ /* 0x000fe4000ff1e0ff */
[----:B------:R-:W-:Y:S02]  /*2270*/  UIADD3 UR32, UP1, UPT, UR30, 0x2, URZ ;  /* 0x000000021e207890 */ /* 0x000fe4000ff3e0ff */
[----:B------:R-:W-:Y:S02]  /*2280*/  UIADD3 UR34, UP2, UPT, UR16, 0x4, URZ ;  /* 0x0000000410227890 */ /* 0x000fe4000ff5e0ff */
[----:B------:R-:W-:Y:S02]  /*2290*/  UIADD3 UR36, UP3, UPT, UR30, 0x4, URZ ;  /* 0x000000041e247890 */ /* 0x000fe4000ff7e0ff */
[----:B------:R-:W-:-:S02]  /*22a0*/  UIADD3.X UR7, UPT, UPT, UR17, URZ, URZ, UP0, !UPT ;  /* 0x000000ff11077290 */ /* 0x000fc400087fe4ff */
[----:B------:R-:W-:Y:S02]  /*22b0*/  UIADD3.X UR33, UPT, UPT, UR31, URZ, URZ, UP1, !UPT ;  /* 0x000000ff1f217290 */ /* 0x000fe40008ffe4ff */
[----:B------:R-:W-:Y:S02]  /*22c0*/  UIADD3.X UR35, UPT, UPT, UR17, URZ, URZ, UP2, !UPT ;  /* 0x000000ff11237290 */ /* 0x000fe400097fe4ff */
[----:B------:R-:W-:Y:S01]  /*22d0*/  UIADD3.X UR37, UPT, UPT, UR31, URZ, URZ, UP3, !UPT ;  /* 0x000000ff1f257290 */ /* 0x000fe20009ffe4ff */
        /* <DEDUP_REMOVED lines=8> */
[----:B------:R3:W-:Y:S01]  /*2360*/  UTCHMMA gdesc[UR10], gdesc[UR12], tmem[UR23], tmem[UR38], idesc[UR39], UPT ;  /* 0x00ff260c0a0075ea */ /* 0x0007e2000b800017 */
[----:B------:R-:W-:Y:S01]  /*2370*/  UMOV UR44, 0x0 ;  /* 0x00000000002c7882 */ /* 0x000fe20000000000 */
[----:B------:R-:W-:Y:S01]  /*2380*/  UMOV UR45, 0x8200490 ;  /* 0x08200490002d7882 */ /* 0x000fe20000000000 */
[----:B------:R3:W-:Y:S01]  /*2390*/  UTCHMMA gdesc[UR16], gdesc[UR30], tmem[UR23], tmem[UR40], idesc[UR41], UPT ;  /* 0x00ff281e100075ea */ /* 0x0007e2000b800017 */
[----:B------:R3:W-:Y:S01]  /*23a0*/  UTCHMMA gdesc[UR6], gdesc[UR32], tmem[UR23], tmem[UR42], idesc[UR43], UPT ;  /* 0x00ff2a20060075ea */ /* 0x0007e2000b800017 */
[----:B------:R3:W-:Y:S01]  /*23b0*/  UTCHMMA gdesc[UR34], gdesc[UR36], tmem[UR23], tmem[UR44], idesc[UR45], UPT ;  /* 0x00ff2c24220075ea */ /* 0x0007e2000b800017 */
[----:B------:R-:W-:Y:S01]  /*23c0*/  NOP ;  /* 0x0000000000007918 */ /* 0x000fe20000000000 */
.L_x_64:
[----:B------:R-:W-:Y:S01]  /*23d0*/  ELECT P0, URZ, PT ;  /* 0x0000000000ff782f */ /* 0x000fe20003800000 */
[----:B---3--:R-:W-:-:S03]  /*23e0*/  UIADD3 UR6, UPT, UPT, UR28, 0x20020, URZ ;  /* 0x000200201c067890 */ /* 0x008fc6000fffe0ff */
[----:B------:R-:W-:Y:S01]  /*23f0*/  ISETP.LT.U32.AND P0, PT, R68, 0x20, P0 ;  /* 0x000000204400780c */ /* 0x000fe20000701070 */
[----:B------:R-:W-:-:S12]  /*2400*/  UMOV UR7, URZ ;  /* 0x000000ff00077c82 */ /* 0x000fd80008000000 */
[----:B------:R-:W-:Y:S01]  /*2410*/  VOTEU.ANY UP0, P0 ;  /* 0x0000000000ff7886 */ /* 0x000fe20000000100 */
[----:B------:R-:W-:-:S04]  /*2420*/  VOTEU.ANY UP1, P0 ;  /* 0x0000000000ff7886 */ /* 0x000fc80000020100 */
[----:B------:R-:W-:Y:S02]  /*2430*/  @UP0 UMOV UR6, UR6 ;  /* 0x0000000600060c82 */ /* 0x000fe40008000000 */
[----:B------:R3:W-:Y:S01]  /*2440*/  @UP1 UTCBAR [UR6], URZ ;  /* 0x000000ff060013e9 */ /* 0x0007e200080000ff */
[----:B------:R-:W-:Y:S06]  /*2450*/  BAR.SYNC.DEFER_BLOCKING 0x0 ;  /* 0x0000000000007b1d */ /* 0x000fec0000010000 */
[----:B------:R-:W5:Y:S02]  /*2460*/  SYNCS.PHASECHK.TRANS64.TRYWAIT P0, [UR28+0x20020], R2 ;  /* 0x02002002ff0075a7 */ /* 0x000f64000800111c */
[----:B---3-5:R-:W-:Y:S05]  /*2470*/  @!P0 BRA `(.L_x_65) ;  /* 0x0000000800788947 */ /* 0x028fea0003800000 */
.L_x_81:
[----:B------:R-:W-:Y:S02]  /*2480*/  UIADD3 UR9, UPT, UPT, UR9, 0x1, URZ ;  /* 0x0000000109097890 */ /* 0x000fe4000fffe0ff */
[----:B------:R-:W-:Y:S02]  /*2490*/  UIADD3 UR18, UPT, UPT, UR18, 0x40, URZ ;  /* 0x0000004012127890 */ /* 0x000fe4000fffe0ff */
[----:B------:R-:W-:-:S04]  /*24a0*/  UISETP.NE.U32.AND UP0, UPT, UR9, 0x4, UPT ;  /* 0x000000040900788c */ /* 0x000fc8000bf05070 */
[----:B------:R-:W-:Y:S02]  /*24b0*/  USEL UR5, URZ, 0x1, UP0 ;  /* 0x00000001ff057887 */ /* 0x000fe40008000000 */
[----:B------:R-:W-:Y:S02]  /*24c0*/  USEL UR9, UR9, URZ, UP0 ;  /* 0x000000ff09097287 */ /* 0x000fe40008000000 */
[----:B--2---:R-:W-:Y:S02]  /*24d0*/  UISETP.GE.AND UP0, UPT, UR18, UR29, UPT ;  /* 0x0000001d1200728c */ /* 0x004fe4000bf06270 */
[----:B------:R-:W-:-:S07]  /*24e0*/  ULOP3.LUT UR4, UR4, UR5, URZ, 0x3c, !UPT ;  /* 0x0000000504047292 */ /* 0x000fce000f8e3cff */
[----:B------:R-:W-:Y:S05]  /*24f0*/  BRA.U !UP0, `(.L_x_66) ;  /* 0xfffffff908b87547 */ /* 0x000fea000b83ffff */
.L_x_59:
[----:B---3-5:R-:W-:Y:S06]  /*2500*/  BAR.SYNC.DEFER_BLOCKING 0x0 ;  /* 0x0000000000007b1d */ /* 0x028fec0000010000 */
[----:B------:R-:W-:Y:S04]  /*2510*/  BSSY.RECONVERGENT B5, `(.L_x_67) ;  /* 0x0000004000057945 */ /* 0x000fe80003800200 */
[----:B------:R-:W-:Y:S05]  /*2520*/  @P3 BRA `(.L_x_68) ;  /* 0x0000000000083947 */ /* 0x000fea0003800000 */
[----:B------:R-:W2:Y:S02]  /*2530*/  SYNCS.CCTL.IV [UR8+0x20000] ;  /* 0x02000000ff0079b1 */ /* 0x000ea40008000008 */
[----:B--2---:R-:W2:Y:S02]  /*2540*/  SYNCS.CCTL.IV [UR8+0x20020] ;  /* 0x02002000ff0079b1 */ /* 0x004ea40008000008 */
.L_x_68:
[----:B------:R-:W-:Y:S05]  /*2550*/  BSYNC.RECONVERGENT B5 ;  /* 0x0000000000057941 */ /* 0x000fea0003800200 */
.L_x_67:
[----:B--2---:R-:W-:Y:S06]  /*2560*/  BAR.SYNC.DEFER_BLOCKING 0x0 ;  /* 0x0000000000007b1d */ /* 0x004fec0000010000 */
[----:B------:R-:W-:Y:S04]  /*2570*/  BSSY.RECONVERGENT B5, `(.L_x_69) ;  /* 0x0000004000057945 */ /* 0x000fe80003800200 */
[----:B------:R-:W-:Y:S05]  /*2580*/  @P3 BRA `(.L_x_70) ;  /* 0x0000000000083947 */ /* 0x000fea0003800000 */
[----:B------:R-:W2:Y:S02]  /*2590*/  SYNCS.CCTL.IV [UR8+0x20008] ;  /* 0x02000800ff0079b1 */ /* 0x000ea40008000008 */
[----:B--2---:R-:W2:Y:S02]  /*25a0*/  SYNCS.CCTL.IV [UR8+0x20028] ;  /* 0x02002800ff0079b1 */ /* 0x004ea40008000008 */
.L_x_70:
[----:B------:R-:W-:Y:S05]  /*25b0*/  BSYNC.RECONVERGENT B5 ;  /* 0x0000000000057941 */ /* 0x000fea0003800200 */
.L_x_69:
[----:B--2---:R-:W-:Y:S06]  /*25c0*/  BAR.SYNC.DEFER_BLOCKING 0x0 ;  /* 0x0000000000007b1d */ /* 0x004fec0000010000 */
[----:B------:R-:W-:Y:S04]  /*25d0*/  BSSY.RECONVERGENT B5, `(.L_x_71) ;  /* 0x0000004000057945 */ /* 0x000fe80003800200 */
[----:B------:R-:W-:Y:S05]  /*25e0*/  @P3 BRA `(.L_x_72) ;  /* 0x0000000000083947 */ /* 0x000fea0003800000 */
[----:B------:R-:W2:Y:S02]  /*25f0*/  SYNCS.CCTL.IV [UR8+0x20010] ;  /* 0x02001000ff0079b1 */ /* 0x000ea40008000008 */
[----:B--2---:R-:W2:Y:S02]  /*2600*/  SYNCS.CCTL.IV [UR8+0x20030] ;  /* 0x02003000ff0079b1 */ /* 0x004ea40008000008 */
.L_x_72:
[----:B------:R-:W-:Y:S05]  /*2610*/  BSYNC.RECONVERGENT B5 ;  /* 0x0000000000057941 */ /* 0x000fea0003800200 */
.L_x_71:
[----:B--2---:R-:W-:Y:S06]  /*2620*/  BAR.SYNC.DEFER_BLOCKING 0x0 ;  /* 0x0000000000007b1d */ /* 0x004fec0000010000 */
[----:B------:R-:W-:Y:S04]  /*2630*/  BSSY.RECONVERGENT B5, `(.L_x_73) ;  /* 0x0000004000057945 */ /* 0x000fe80003800200 */
[----:B------:R-:W-:Y:S05]  /*2640*/  @P3 BRA `(.L_x_74) ;  /* 0x0000000000083947 */ /* 0x000fea0003800000 */
[----:B------:R-:W2:Y:S02]  /*2650*/  SYNCS.CCTL.IV [UR8+0x20018] ;  /* 0x02001800ff0079b1 */ /* 0x000ea40008000008 */
[----:B--2---:R-:W2:Y:S02]  /*2660*/  SYNCS.CCTL.IV [UR8+0x20038] ;  /* 0x02003800ff0079b1 */ /* 0x004ea40008000008 */
.L_x_74:
[----:B------:R-:W-:Y:S05]  /*2670*/  BSYNC.RECONVERGENT B5 ;  /* 0x0000000000057941 */ /* 0x000fea0003800200 */
.L_x_73:
[----:B------:R-:W-:Y:S01]  /*2680*/  USHF.L.U32 UR4, UR22, 0x15, URZ ;  /* 0x0000001516047899 */ /* 0x000fe200080006ff */
[C---:B------:R-:W-:Y:S01]  /*2690*/  IMAD.SHL.U32 R2, R0.reuse, 0x80, RZ ;  /* 0x0000008000027824 */ /* 0x040fe200078e00ff */
[----:B------:R-:W-:Y:S01]  /*26a0*/  USHF.L.U32 UR5, UR22, 0x4, URZ ;  /* 0x0000000416057899 */ /* 0x000fe200080006ff */
[----:B------:R-:W-:Y:S01]  /*26b0*/  IMAD.SHL.U32 R3, R0, 0x10, RZ ;  /* 0x0000001000037824 */ /* 0x000fe200078e00ff */
[----:B------:R-:W-:Y:S02]  /*26c0*/  ULOP3.LUT UR4, UR4, 0x600000, URZ, 0xc0, !UPT ;  /* 0x0060000004047892 */ /* 0x000fe4000f8ec0ff */
[----:B------:R-:W-:Y:S01]  /*26d0*/  ULOP3.LUT UR5, UR5, 0x40, URZ, 0xc0, !UPT ;  /* 0x0000004005057892 */ /* 0x000fe2000f8ec0ff */
[----:B------:R-:W-:Y:S02]  /*26e0*/  LOP3.LUT R2, R2, 0x7f80, RZ, 0xc0, !PT ;  /* 0x00007f8002027812 */ /* 0x000fe400078ec0ff */
[----:B------:R-:W-:Y:S01]  /*26f0*/  ELECT P0, URZ, PT ;  /* 0x0000000000ff782f */ /* 0x000fe20003800000 */
[----:B------:R-:W-:Y:S01]  /*2700*/  UIADD3 UR4, UPT, UPT, UR5, UR4, UR23 ;  /* 0x0000000405047290 */ /* 0x000fe2000fffe017 */
[----:B------:R-:W-:Y:S01]  /*2710*/  LOP3.LUT R2, R2, 0x70, R3, 0xf8, !PT ;  /* 0x0000007002027812 */ /* 0x000fe200078ef803 */
[----:B------:R-:W-:Y:S01]  /*2720*/  ULOP3.LUT UR22, UR22, 0x1, URZ, 0xc0, !UPT ;  /* 0x0000000116167892 */ /* 0x000fe2000f8ec0ff */
[----:B------:R-:W-:Y:S01]  /*2730*/  ISETP.LT.U32.AND P0, PT, R68, 0x40, P0 ;  /* 0x000000404400780c */ /* 0x000fe20000701070 */
[----:B------:R-:W-:Y:S01]  /*2740*/  UMOV UR6, UR19 ;  /* 0x0000001300067c82 */ /* 0x000fe20008000000 */
[C---:B------:R-:W-:Y:S01]  /*2750*/  LOP3.LUT R0, R2.reuse, 0x10, RZ, 0x3c, !PT ;  /* 0x0000001002007812 */ /* 0x040fe200078e3cff */
[----:B------:R-:W-:Y:S01]  /*2760*/  ULEA UR5, UR22, UR15, 0x6 ;  /* 0x0000000f16057291 */ /* 0x000fe2000f8e30ff */
[----:B------:R-:W-:-:S02]  /*2770*/  LOP3.LUT R3, R2, 0x20, RZ, 0x3c, !PT ;  /* 0x0000002002037812 */ /* 0x000fc400078e3cff */
[----:B----4-:R-:W3:Y:S01]  /*2780*/  LDTM.x64 R4, tmem[UR4] ;  /* 0x00000004000479ee */ /* 0x010ee20008340000 */
[----:B------:R-:W-:Y:S01]  /*2790*/  NOP ;  /* 0x0000000000007918 */ /* 0x000fe20000000000 */
[----:B------:R-:W-:-:S05]  /*27a0*/  ULEA UR4, UR22, UR8, 0xe ;  /* 0x0000000816047291 */ /* 0x000fca000f8e70ff */
[----:B---3--:R-:W-:Y:S01]  /*27b0*/  VOTEU.ANY UP1, P0 ;  /* 0x0000000000ff7886 */ /* 0x008fe20000020100 */
[----:B------:R-:W-:Y:S01]  /*27c0*/  VOTEU.ANY UP0, P0 ;  /* 0x0000000000ff7886 */ /* 0x000fe20000000100 */
[----:B------:R-:W-:Y:S02]  /*27d0*/  F2FP.BF16.F32.PACK_AB R4, R5, R4 ;  /* 0x000000040504723e */ /* 0x000fe400000010ff */
[----:B------:R-:W-:Y:S02]  /*27e0*/  F2FP.BF16.F32.PACK_AB R5, R7, R6 ;  /* 0x000000060705723e */ /* 0x000fe400000010ff */
[----:B------:R-:W-:Y:S02]  /*27f0*/  F2FP.BF16.F32.PACK_AB R12, R13, R12 ;  /* 0x0000000c0d0c723e */ /* 0x000fe400000010ff */
[----:B------:R-:W-:Y:S02]  /*2800*/  F2FP.BF16.F32.PACK_AB R6, R9, R8 ;  /* 0x000000080906723e */ /* 0x000fe400000010ff */
[----:B------:R-:W-:-:S02]  /*2810*/  F2FP.BF16.F32.PACK_AB R7, R11, R10 ;  /* 0x0000000a0b07723e */ /* 0x000fc400000010ff */
[----:B------:R-:W-:Y:S02]  /*2820*/  F2FP.BF16.F32.PACK_AB R13, R15, R14 ;  /* 0x0000000e0f0d723e */ /* 0x000fe400000010ff */
[----:B------:R-:W-:Y:S01]  /*2830*/  F2FP.BF16.F32.PACK_AB R20, R21, R20 ;  /* 0x000000141514723e */ /* 0x000fe200000010ff */
[----:B--2---:R2:W-:Y:S01]  /*2840*/  STS.128 [R2+UR8], R4 ;  /* 0x0000000402007988 */ /* 0x0045e20008000c08 */
[----:B------:R-:W-:Y:S02]  /*2850*/  F2FP.BF16.F32.PACK_AB R14, R17, R16 ;  /* 0x00000010110e723e */ /* 0x000fe400000010ff */
[----:B------:R-:W-:Y:S02]  /*2860*/  F2FP.BF16.F32.PACK_AB R15, R19, R18 ;  /* 0x00000012130f723e */ /* 0x000fe400000010ff */
[----:B------:R-:W-:Y:S02]  /*2870*/  F2FP.BF16.F32.PACK_AB R21, R23, R22 ;  /* 0x000000161715723e */ /* 0x000fe400000010ff */
[----:B------:R-:W-:Y:S01]  /*2880*/  F2FP.BF16.F32.PACK_AB R28, R29, R28 ;  /* 0x0000001c1d1c723e */ /* 0x000fe200000010ff */
[----:B------:R2:W-:Y:S01]  /*2890*/  STS.128 [R0+UR8], R12 ;  /* 0x0000000c00007988 */ /* 0x0005e20008000c08 */
[----:B------:R-:W-:-:S02]  /*28a0*/  F2FP.BF16.F32.PACK_AB R22, R25, R24 ;  /* 0x000000181916723e */ /* 0x000fc400000010ff */
[----:B------:R-:W-:Y:S02]  /*28b0*/  F2FP.BF16.F32.PACK_AB R23, R27, R26 ;  /* 0x0000001a1b17723e */ /* 0x000fe400000010ff */
[----:B------:R-:W-:Y:S02]  /*28c0*/  F2FP.BF16.F32.PACK_AB R29, R31, R30 ;  /* 0x0000001e1f1d723e */ /* 0x000fe400000010ff */
[----:B------:R-:W-:Y:S01]  /*28d0*/  F2FP.BF16.F32.PACK_AB R36, R37, R36 ;  /* 0x000000242524723e */ /* 0x000fe200000010ff */
[----:B------:R2:W-:Y:S01]  /*28e0*/  STS.128 [R3+UR8], R20 ;  /* 0x0000001403007988 */ /* 0x0005e20008000c08 */
[----:B------:R-:W-:Y:S02]  /*28f0*/  F2FP.BF16.F32.PACK_AB R30, R33, R32 ;  /* 0x00000020211e723e */ /* 0x000fe400000010ff */
[----:B------:R-:W-:Y:S02]  /*2900*/  F2FP.BF16.F32.PACK_AB R31, R35, R34 ;  /* 0x00000022231f723e */ /* 0x000fe400000010ff */
[----:B------:R-:W-:-:S02]  /*2910*/  F2FP.BF16.F32.PACK_AB R37, R39, R38 ;  /* 0x000000262725723e */ /* 0x000fc400000010ff */
[----:B------:R-:W-:Y:S02]  /*2920*/  F2FP.BF16.F32.PACK_AB R44, R45, R44 ;  /* 0x0000002c2d2c723e */ /* 0x000fe400000010ff */
[----:B------:R-:W-:Y:S02]  /*2930*/  LOP3.LUT R8, R2, 0x30, RZ, 0x3c, !PT ;  /* 0x0000003002087812 */ /* 0x000fe400078e3cff */
[----:B------:R-:W-:Y:S02]  /*2940*/  F2FP.BF16.F32.PACK_AB R38, R41, R40 ;  /* 0x000000282926723e */ /* 0x000fe400000010ff */
[----:B------:R-:W-:Y:S01]  /*2950*/  F2FP.BF16.F32.PACK_AB R39, R43, R42 ;  /* 0x0000002a2b27723e */ /* 0x000fe200000010ff */
[----:B------:R2:W-:Y:S01]  /*2960*/  STS.128 [R8+UR8], R28 ;  /* 0x0000001c08007988 */ /* 0x0005e20008000c08 */
[----:B------:R-:W-:Y:S02]  /*2970*/  F2FP.BF16.F32.PACK_AB R45, R47, R46 ;  /* 0x0000002e2f2d723e */ /* 0x000fe400000010ff */
[----:B------:R-:W-:-:S02]  /*2980*/  F2FP.BF16.F32.PACK_AB R52, R53, R52 ;  /* 0x000000343534723e */ /* 0x000fc400000010ff */
[C---:B------:R-:W-:Y:S02]  /*2990*/  LOP3.LUT R9, R2.reuse, 0x40, RZ, 0x3c, !PT ;  /* 0x0000004002097812 */ /* 0x040fe400078e3cff */
[----:B------:R-:W-:Y:S02]  /*29a0*/  F2FP.BF16.F32.PACK_AB R46, R49, R48 ;  /* 0x00000030312e723e */ /* 0x000fe400000010ff */
[----:B------:R-:W-:Y:S01]  /*29b0*/  F2FP.BF16.F32.PACK_AB R47, R51, R50 ;  /* 0x00000032332f723e */ /* 0x000fe200000010ff */
[----:B------:R2:W-:Y:S01]  /*29c0*/  STS.128 [R9+UR8], R36 ;  /* 0x0000002409007988 */ /* 0x0005e20008000c08 */
[----:B------:R-:W-:Y:S02]  /*29d0*/  F2FP.BF16.F32.PACK_AB R53, R55, R54 ;  /* 0x000000363735723e */ /* 0x000fe400000010ff */
[----:B------:R-:W-:Y:S02]  /*29e0*/  F2FP.BF16.F32.PACK_AB R60, R61, R60 ;  /* 0x0000003c3d3c723e */ /* 0x000fe400000010ff */
[----:B------:R-:W-:-:S02]  /*29f0*/  LOP3.LUT R10, R2, 0x50, RZ, 0x3c, !PT ;  /* 0x00000050020a7812 */ /* 0x000fc400078e3cff */
[----:B------:R-:W-:Y:S02]  /*2a00*/  F2FP.BF16.F32.PACK_AB R54, R57, R56 ;  /* 0x000000383936723e */ /* 0x000fe400000010ff */
[----:B------:R-:W-:Y:S01]  /*2a10*/  F2FP.BF16.F32.PACK_AB R55, R59, R58 ;  /* 0x0000003a3b37723e */ /* 0x000fe200000010ff */
[----:B------:R2:W-:Y:S01]  /*2a20*/  STS.128 [R10+UR8], R44 ;  /* 0x0000002c0a007988 */ /* 0x0005e20008000c08 */
[----:B------:R-:W-:Y:S02]  /*2a30*/  F2FP.BF16.F32.PACK_AB R61, R63, R62 ;  /* 0x0000003e3f3d723e */ /* 0x000fe400000010ff */
[C---:B------:R-:W-:Y:S02]  /*2a40*/  LOP3.LUT R11, R2.reuse, 0x60, RZ, 0x3c, !PT ;  /* 0x00000060020b7812 */ /* 0x040fe400078e3cff */
[----:B------:R-:W-:Y:S02]  /*2a50*/  F2FP.BF16.F32.PACK_AB R62, R65, R64 ;  /* 0x00000040413e723e */ /* 0x000fe400000010ff */
[----:B------:R-:W-:Y:S01]  /*2a60*/  F2FP.BF16.F32.PACK_AB R63, R67, R66 ;  /* 0x00000042433f723e */ /* 0x000fe200000010ff */
[----:B------:R2:W-:Y:S01]  /*2a70*/  STS.128 [R11+UR8], R52 ;  /* 0x000000340b007988 */ /* 0x0005e20008000c08 */
[----:B------:R-:W-:-:S05]  /*2a80*/  LOP3.LUT R16, R2, 0x70, RZ, 0x3c, !PT ;  /* 0x0000007002107812 */ /* 0x000fca00078e3cff */
[----:B------:R2:W-:Y:S01]  /*2a90*/  STS.128 [R16+UR8], R60 ;  /* 0x0000003c10007988 */ /* 0x0005e20008000c08 */
[----:B------:R3:W-:Y:S06]  /*2aa0*/  MEMBAR.ALL.CTA ;  /* 0x0000000000007992 */ /* 0x0007ec0000008000 */
[----:B---3--:R-:W3:Y:S02]  /*2ab0*/  FENCE.VIEW.ASYNC.S ;  /* 0x00000000000073c6 */ /* 0x008ee40000000000 */
[----:B---3--:R-:W-:Y:S06]  /*2ac0*/  BAR.SYNC.DEFER_BLOCKING 0x0 ;  /* 0x0000000000007b1d */ /* 0x008fec0000010000 */
[----:B------:R2:W-:Y:S01]  /*2ad0*/  @UP1 UTMASTG.2D [UR4], [UR20] ;  /* 0x00000004140013b5 */ /* 0x0005e20008008000 */
[----:B------:R0:W-:Y:S01]  /*2ae0*/  UTMACMDFLUSH ;  /* 0x00000000000079b7 */ /* 0x0001e20000000000 */
[----:B------:R-:W-:-:S04]  /*2af0*/  DEPBAR.LE SB0, 0x0 ;  /* 0x000080000000791a */ /* 0x000fc80000000000 */
[----:B------:R-:W-:Y:S08]  /*2b00*/  BAR.SYNC.DEFER_BLOCKING 0x0 ;  /* 0x0000000000007b1d */ /* 0x000ff00000010000 */
[----:B------:R-:W-:Y:S06]  /*2b10*/  BAR.SYNC.DEFER_BLOCKING 0x0 ;  /* 0x0000000000007b1d */ /* 0x000fec0000010000 */
[----:B--2---:R-:W-:Y:S05]  /*2b20*/  @P2 BRA `(.L_x_75) ;  /* 0x0000000000a02947 */ /* 0x004fea0003800000 */
[----:B------:R-:W2:Y:S01]  /*2b30*/  S2UR UR5, SR_CgaCtaId ;  /* 0x00000000000579c3 */ /* 0x000ea20000008800 */
[----:B------:R-:W-:Y:S01]  /*2b40*/  NOP ;  /* 0x0000000000007918 */ /* 0x000fe20000000000 */
[----:B------:R-:W-:Y:S01]  /*2b50*/  UMOV UR4, 0x50 ;  /* 0x0000005000047882 */ /* 0x000fe20000000000 */
[----:B------:R-:W-:Y:S02]  /*2b60*/  IMAD.U32 R0, RZ, RZ, UR23 ;  /* 0x00000017ff007e24 */ /* 0x000fe4000f8e00ff */
[----:B------:R-:W-:Y:S02]  /*2b70*/  IMAD.MOV.U32 R3, RZ, RZ, 0xf ;  /* 0x0000000fff037424 */ /* 0x000fe400078e00ff */
[----:B------:R-:W-:Y:S01]  /*2b80*/  IMAD.MOV.U32 R7, RZ, RZ, 0x1 ;  /* 0x00000001ff077424 */ /* 0x000fe200078e00ff */
[----:B------:R-:W-:-:S04]  /*2b90*/  LOP3.LUT R0, R0, 0xffff, RZ, 0xc0, !PT ;  /* 0x0000ffff00007812 */ /* 0x000fc800078ec0ff */
[----:B------:R-:W-:-:S05]  /*2ba0*/  SHF.R.U32.HI R0, RZ, 0x5, R0 ;  /* 0x00000005ff007819 */ /* 0x000fca0000011600 */
[----:B------:R-:W-:Y:S01]  /*2bb0*/  VIADD R2, R0, 0x10 ;  /* 0x0000001000027836 */ /* 0x000fe20000000000 */
[----:B------:R-:W-:Y:S01]  /*2bc0*/  SHF.L.U32 R0, R3, R0, RZ ;  /* 0x0000000003007219 */ /* 0x000fe200000006ff */
[----:B--2---:R-:W-:-:S03]  /*2bd0*/  ULEA UR6, UR5, UR4, 0x18 ;  /* 0x0000000405067291 */ /* 0x004fc6000f8ec0ff */
[----:B------:R-:W-:-:S04]  /*2be0*/  SHF.L.U32 R3, R7, R2, RZ ;  /* 0x0000000207037219 */ /* 0x000fc800000006ff */
[----:B------:R-:W-:Y:S02]  /*2bf0*/  LOP3.LUT R0, R3, R0, RZ, 0xfc, !PT ;  /* 0x0000000003007212 */ /* 0x000fe400078efcff */
[----:B------:R-:W2:Y:S02]  /*2c00*/  LDS R5, [UR6] ;  /* 0x00000006ff057984 */ /* 0x000ea40008000800 */
[C---:B------:R-:W-:Y:S02]  /*2c10*/  LOP3.LUT R2, R0.reuse, 0xffff, RZ, 0xc0, !PT ;  /* 0x0000ffff00027812 */ /* 0x040fe400078ec0ff */
[----:B--2---:R-:W-:-:S04]  /*2c20*/  LOP3.LUT R3, R0, 0xffff, R5, 0x80, !PT ;  /* 0x0000ffff00037812 */ /* 0x004fc800078e8005 */
[----:B------:R-:W-:-:S13]  /*2c30*/  ISETP.NE.AND P0, PT, R3, R2, PT ;  /* 0x000000020300720c */ /* 0x000fda0003f05270 */
[----:B------:R-:W-:Y:S05]  /*2c40*/  @P0 BRA `(.L_x_76) ;  /* 0x0000000000500947 */ /* 0x000fea0003800000 */
[----:B------:R-:W-:Y:S02]  /*2c50*/  SHF.R.U32.HI R5, RZ, 0x10, R5 ;  /* 0x00000010ff057819 */ /* 0x000fe40000011605 */
[----:B------:R-:W-:-:S04]  /*2c60*/  SHF.R.U32.HI R2, RZ, 0x10, R0 ;  /* 0x00000010ff027819 */ /* 0x000fc80000011600 */
[----:B------:R-:W-:-:S04]  /*2c70*/  LOP3.LUT R5, R5, R2, RZ, 0xc0, !PT ;  /* 0x0000000205057212 */ /* 0x000fc800078ec0ff */
[----:B------:R-:W-:-:S13]  /*2c80*/  ISETP.NE.AND P0, PT, R5, R2, PT ;  /* 0x000000020500720c */ /* 0x000fda0003f05270 */
[----:B------:R-:W-:Y:S05]  /*2c90*/  @P0 BRA `(.L_x_77) ;  /* 0x0000000000300947 */ /* 0x000fea0003800000 */
[----:B------:R-:W-:Y:S01]  /*2ca0*/  R2UR UR4, R0 ;  /* 0x00000000000472ca */ /* 0x000fe200000e0000 */
[----:B------:R-:W-:Y:S01]  /*2cb0*/  VOTEU.ANY UR5, UPT, PT ;  /* 0x0000000000057886 */ /* 0x000fe200038e0100 */
[----:B------:R-:W2:Y:S01]  /*2cc0*/  S2R R0, SR_LANEID ;  /* 0x0000000000007919 */ /* 0x000ea20000000000 */
[----:B------:R-:W-:-:S10]  /*2cd0*/  UFLO.U32 UR5, UR5 ;  /* 0x00000005000572bd */ /* 0x000fd400080e0000 */
[----:B------:R-:W-:-:S06]  /*2ce0*/  ULOP3.LUT UR4, URZ, UR4, URZ, 0x33, !UPT ;  /* 0x00000004ff047292 */ /* 0x000fcc000f8e33ff */
[----:B------:R-:W-:-:S04]  /*2cf0*/  IMAD.U32 R2, RZ, RZ, UR4 ;  /* 0x00000004ff027e24 */ /* 0x000fc8000f8e00ff */
[----:B------:R-:W3:Y:S02]  /*2d00*/  REDUX UR7, R2 ;  /* 0x00000000020773c4 */ /* 0x000ee40000000000 */
[----:B------:R4:W-:Y:S01]  /*2d10*/  UTCATOMSWS.AND URZ, UR4 ;  /* 0x0000000400ff79e3 */ /* 0x0009e20008000000 */
[----:B--2---:R-:W-:Y:S01]  /*2d20*/  ISETP.EQ.U32.AND P0, PT, R0, UR5, PT ;  /* 0x0000000500007c0c */ /* 0x004fe2000bf02070 */
[----:B---3--:R-:W-:-:S12]  /*2d30*/  IMAD.U32 R0, RZ, RZ, UR7 ;  /* 0x00000007ff007e24 */ /* 0x008fd8000f8e00ff */
[----:B------:R4:W-:Y:S01]  /*2d40*/  @P0 ATOMS.AND RZ, [UR6], R0 ;  /* 0x00000000ffff098c */ /* 0x0009e2000a800006 */
[----:B------:R-:W-:Y:S05]  /*2d50*/  BRA `(.L_x_75) ;  /* 0x0000000000147947 */ /* 0x000fea0003800000 */
.L_x_77:
[----:B------:R-:W-:-:S07]  /*2d60*/  MOV R2, 0x2d80 ;  /* 0x00002d8000027802 */ /* 0x000fce0000000f00 */
[----:B-1----:R-:W-:Y:S05]  /*2d70*/  CALL.REL.NOINC `($__internal_0_$__cuda_sm10x_tcgen05_guardrail_trap_col_being_dealloced_not_returned_by_alloc) ;  /* 0x0000000000447944 */ /* 0x002fea0003c00000 */
[----:B------:R-:W-:Y:S05]  /*2d80*/  BRA `(.L_x_75) ;  /* 0x0000000000087947 */ /* 0x000fea0003800000 */
.L_x_76:
[----:B------:R-:W-:-:S07]  /*2d90*/  MOV R2, 0x2db0 ;  /* 0x00002db000027802 */ /* 0x000fce0000000f00 */
[----:B-1----:R-:W-:Y:S05]  /*2da0*/  CALL.REL.NOINC `($__internal_2_$__cuda_sm10x_tcgen05_guardrail_trap_unallocated_columns_being_dealloced) ;  /* 0x0000000000507944 */ /* 0x002fea0003c00000 */
.L_x_75:
[----:B------:R-:W-:Y:S01]  /*2db0*/  NOP ;  /* 0x0000000000007918 */ /* 0x000fe20000000000 */
[----:B----4-:R-:W-:Y:S05]  /*2dc0*/  EXIT ;  /* 0x000000000000794d */ /* 0x010fea0003800000 */
.L_x_60:
[----:B------:R-:W2:Y:S02]  /*2dd0*/  SYNCS.PHASECHK.TRANS64.TRYWAIT P0, [UR8+0x20000], RZ ;  /* 0x020000ffff0075a7 */ /* 0x000ea40008001108 */
[----:B--2---:R-:W-:Y:S05]  /*2de0*/  @!P0 BRA `(.L_x_60) ;  /* 0xfffffffc00f88947 */ /* 0x004fea000383ffff */
[----:B------:R-:W-:Y:S05]  /*2df0*/  BRA `(.L_x_78) ;  /* 0xffffffec00bc7947 */ /* 0x000fea000383ffff */
.L_x_62:
[----:B------:R-:W2:Y:S02]  /*2e00*/  SYNCS.PHASECHK.TRANS64.TRYWAIT P1, [UR8+0x20020], RZ ;  /* 0x020020ffff0075a7 */ /* 0x000ea40008021108 */
[----:B--2---:R-:W-:Y:S05]  /*2e10*/  @!P1 BRA `(.L_x_62) ;  /* 0xfffffffc00f89947 */ /* 0x004fea000383ffff */
[----:B------:R-:W-:Y:S05]  /*2e20*/  BRA `(.L_x_79) ;  /* 0xfffffff000587947 */ /* 0x000fea000383ffff */
.L_x_63:
[----:B------:R-:W3:Y:S02]  /*2e30*/  SYNCS.PHASECHK.TRANS64.TRYWAIT P0, [UR28+0x20000], R2 ;  /* 0x02000002ff0075a7 */ /* 0x000ee4000800111c */
[----:B---3--:R-:W-:Y:S05]  /*2e40*/  @!P0 BRA `(.L_x_63) ;  /* 0xfffffffc00f88947 */ /* 0x008fea000383ffff */
[----:B------:R-:W-:Y:S05]  /*2e50*/  BRA `(.L_x_80) ;  /* 0xfffffff000d47947 */ /* 0x000fea000383ffff */
.L_x_65:
[----:B------:R-:W3:Y:S02]  /*2e60*/  SYNCS.PHASECHK.TRANS64.TRYWAIT P0, [UR28+0x20020], R2 ;  /* 0x02002002ff0075a7 */ /* 0x000ee4000800111c */
[----:B---3--:R-:W-:Y:S05]  /*2e70*/  @!P0 BRA `(.L_x_65) ;  /* 0xfffffffc00f88947 */ /* 0x008fea000383ffff */
[----:B------:R-:W-:Y:S05]  /*2e80*/  BRA `(.L_x_81) ;  /* 0xfffffff4007c7947 */ /* 0x000fea000383ffff */
        .weak           $__internal_0_$__cuda_sm10x_tcgen05_guardrail_trap_col_being_dealloced_not_returned_by_alloc
        .type           $__internal_0_$__cuda_sm10x_tcgen05_guardrail_trap_col_being_dealloced_not_returned_by_alloc,@function
        .size           $__internal_0_$__cuda_sm10x_tcgen05_guardrail_trap_col_being_dealloced_not_returned_by_alloc,($__internal_1_$__cuda_sm10x_tcgen05_guardrail_trap_phase_invalid_during_alloc - $__internal_0_$__cuda_sm10x_tcgen05_guardrail_trap_col_being_dealloced_not_returned_by_alloc)
$__internal_0_$__cuda_sm10x_tcgen05_guardrail_trap_col_being_dealloced_not_returned_by_alloc:
[----:B------:R-:W-:Y:S05]  /*2e90*/  BPT.TRAP 0x1 ;  /* 0x000000040000795c */ /* 0x000fea0000300000 */
[----:B------:R-:W-:-:S04]  /*2ea0*/  IMAD.MOV.U32 R3, RZ, RZ, 0x0 ;  /* 0x00000000ff037424 */ /* 0x000fc800078e00ff */
[----:B------:R-:W-:Y:S05]  /*2eb0*/  RET.REL.NODEC R2 `(gluon_tcgen05) ;  /* 0xffffffd002507950 */ /* 0x000fea0003c3ffff */
        .weak           $__internal_1_$__cuda_sm10x_tcgen05_guardrail_trap_phase_invalid_during_alloc
        .type           $__internal_1_$__cuda_sm10x_tcgen05_guardrail_trap_phase_invalid_during_alloc,@function
        .size           $__internal_1_$__cuda_sm10x_tcgen05_guardrail_trap_phase_invalid_during_alloc,($__internal_2_$__cuda_sm10x_tcgen05_guardrail_trap_unallocated_columns_being_dealloced - $__internal_1_$__cuda_sm10x_tcgen05_guardrail_trap_phase_invalid_during_alloc)
$__internal_1_$__cuda_sm10x_tcgen05_guardrail_trap_phase_invalid_during_alloc:
[----:B------:R-:W-:Y:S05]  /*2ec0*/  BPT.TRAP 0x1 ;  /* 0x000000040000795c */ /* 0x000fea0000300000 */
[----:B------:R-:W-:-:S04]  /*2ed0*/  IMAD.MOV.U32 R3, RZ, RZ, 0x0 ;  /* 0x00000000ff037424 */ /* 0x000fc800078e00ff */
[----:B------:R-:W-:Y:S05]  /*2ee0*/  RET.REL.NODEC R2 `(gluon_tcgen05) ;  /* 0xffffffd002447950 */ /* 0x000fea0003c3ffff */
        .weak           $__internal_2_$__cuda_sm10x_tcgen05_guardrail_trap_unallocated_columns_being_dealloced
        .type           $__internal_2_$__cuda_sm10x_tcgen05_guardrail_trap_unallocated_columns_being_dealloced,@function
        .size           $__internal_2_$__cuda_sm10x_tcgen05_guardrail_trap_unallocated_columns_being_dealloced,(.L_x_85 - $__internal_2_$__cuda_sm10x_tcgen05_guardrail_trap_unallocated_columns_being_dealloced)
$__internal_2_$__cuda_sm10x_tcgen05_guardrail_trap_unallocated_columns_being_dealloced:
[----:B------:R-:W-:Y:S05]  /*2ef0*/  BPT.TRAP 0x1 ;  /* 0x000000040000795c */ /* 0x000fea0000300000 */
[----:B------:R-:W-:-:S04]  /*2f00*/  IMAD.MOV.U32 R3, RZ, RZ, 0x0 ;  /* 0x00000000ff037424 */ /* 0x000fc800078e00ff */
[----:B------:R-:W-:Y:S05]  /*2f10*/  RET.REL.NODEC R2 `(gluon_tcgen05) ;  /* 0xffffffd002387950 */ /* 0x000fea0003c3ffff */
.L_x_82:
[----:B------:R-:W-:-:S00]  /*2f20*/  BRA `(.L_x_82) ;  /* 0xfffffffc00fc7947 */ /* 0x000fc0000383ffff */
[----:B------:R-:W-:-:S00]  /*2f30*/  NOP ;  /* 0x0000000000007918 */ /* 0x000fc00000000000 */
        /* <DEDUP_REMOVED lines=12> */
.L_x_85:


//--------------------- .nv.shared.gluon_tcgen05  --------------------------
	.section	.nv.shared.gluon_tcgen05,"aw",@nobits
	.sectionflags	@""
	.align	16
	.zero		1024


//--------------------- .nv.shared.reserved.0     --------------------------
	.section	.nv.shared.reserved.0,"aw",@nobits
	.align	8
	.weak		__nv_reservedSMEM_offset_0_alias
	.size		__nv_reservedSMEM_offset_0_alias, 0, 64
	.other		__nv_reservedSMEM_offset_0_alias,@"STO_CUDA_RESERVED_SHARED STV_DEFAULT"
__nv_reservedSMEM_offset_0_alias:
	.zero		0
.nv.shared.reserved.0:
	.zero		64
	.weak		__nv_reservedSMEM_allocation_phase
	.type		__nv_reservedSMEM_allocation_phase,@object
	.size		__nv_reservedSMEM_allocation_phase,(.L_0 - __nv_reservedSMEM_allocation_phase)
__nv_reservedSMEM_allocation_phase:
	.zero		1
.L_0:
	.zero		7
	.weak		__nv_reservedSMEM_devtool_atexit_pc
	.type		__nv_reservedSMEM_devtool_atexit_pc,@object
	.size		__nv_reservedSMEM_devtool_atexit_pc,(__nv_reservedSMEM_allocation_mask - __nv_reservedSMEM_devtool_atexit_pc)
__nv_reservedSMEM_devtool_atexit_pc:
	.zero		8
	.weak		__nv_reservedSMEM_allocation_mask
	.type		__nv_reservedSMEM_allocation_mask,@object
	.size		__nv_reservedSMEM_allocation_mask,(.L_2 - __nv_reservedSMEM_allocation_mask)
__nv_reservedSMEM_allocation_mask:
	.zero		4
.L_2:


//--------------------- .nv.constant0.gluon_tcgen05 --------------------------
	.section	.nv.constant0.gluon_tcgen05,"a",@progbits
	.sectionflags	@""
	.align	4
.nv.constant0.gluon_tcgen05:
	.zero		976


//--------------------- SYMBOLS --------------------------

	.type		.nv.reservedSmem.offset0,@object
	.size		.nv.reservedSmem.offset0,0x4
	.type		.nv.reservedSmem.cap,@object
	.size		.nv.reservedSmem.cap,0x4
